	.target	sm_100a

	.elftype	@"ET_EXEC"


//--------------------- .note.nv.tkinfo           --------------------------
	.section	.note.nv.tkinfo,"",@"SHT_NOTE"
	.sectionflags	@"SHF_NOTE_NV_TKINFO"
	.tkinfo
        /*0018*/ 	.word	0x00000002
        /*0030*/ 	.string	""
        /*0030*/ 	.string	"ptxas"
        /*0030*/ 	.string	"Cuda compilation tools, release 13.0, V13.0.88"
        /*0030*/ 	.string	"Build cuda_13.0.r13.0/compiler.36424714_0"
        /*0030*/ 	.string	"-arch sm_100a -m 64 "



//--------------------- .note.nv.cuinfo           --------------------------
	.section	.note.nv.cuinfo,"",@"SHT_NOTE"
	.sectionflags	@"SHF_NOTE_NV_CUINFO"
        /*0018*/ 	.short	0x0002
        /*001a*/ 	.short	0x0064
        /*001c*/ 	.short	0x0082
	.zero		2


//--------------------- .nv.info                  --------------------------
	.section	.nv.info,"",@"SHT_CUDA_INFO"
	.align	4


	//----- nvinfo : EIATTR_REGCOUNT
	.align		4
        /*0000*/ 	.byte	0x04, 0x2f
        /*0002*/ 	.short	(.L_19 - .L_18)
	.align		4
.L_18:
        /*0004*/ 	.word	index@(_ZN7cutlass13device_kernelINS_4gemm6kernel13GemmUniversalIN4cute5tupleIJiiiiEEENS1_10collective13CollectiveMmaINS1_35MainloopSm100TmaUmmaWarpSpecializedILi17ELi2ELi4ENS5_IJNS4_1CILi1EEENSA_ILi2EEESB_EEEEENS5_IJNSA_ILi64EEENSA_ILi128EEENSA_ILi32EEEEEENS_10bfloat16_tENS5_IJlSB_lEEESJ_SK_NS4_8TiledMMAINS4_8MMA_AtomIJNS4_20SM100_MMA_F16BF16_SSISJ_SJ_fLi64ELi128ELNS4_4UMMA5MajorE0ELSP_0ELNSO_7ScaleInE0ELSQ_0EEEEEENS4_6LayoutINS5_IJSB_SB_SB_EEENS5_IJNSA_ILi0EEESV_SV_EEEEENS5_IJNS4_10UnderscoreESY_SY_EEEEENS4_23SM90_TMA_LOAD_MULTICASTENS4_14ComposedLayoutINS4_7SwizzleILi2ELi4ELi3EEENS4_18smem_ptr_flag_bitsILi16EEENST_INS5_IJNSA_ILi8EEESH_EEENS5_IJSH_SB_EEEEEEEvNS4_8identityENS4_13SM90_TMA_LOADES1B_vS1C_EENS_8epilogue10collective18CollectiveEpilogueINS1F_23Sm100TmaWarpSpecializedILi4ELi2ELi16ELb1ELb0EEEJSI_NS5_IJNST_ISF_SB_EENST_ISH_SB_EEEEESJ_SK_SJ_SK_NS1F_6fusion15FusionCallbacksIS1J_NS1N_17LinearCombinationISJ_fSJ_fLNS_15FloatRoundStyleE2EEESI_S1M_JEEENS4_5SM1004TMEM4LOAD26SM100_TMEM_LOAD_16dp256b4xES1D_S1B_NS4_17SM75_U32x4_LDSM_NENS4_14SM90_TMA_STOREES1B_NS4_17SM90_U32x4_STSM_NENS4_39AutoVectorizingCopyWithAssumedAlignmentILi128EEEEEEvvEEEEvNT_6ParamsE)
        /*0008*/ 	.word	0x00000044


	//----- nvinfo : EIATTR_FRAME_SIZE
	.align		4
.L_19:
        /*000c*/ 	.byte	0x04, 0x11
        /*000e*/ 	.short	(.L_21 - .L_20)
	.align		4
.L_20:
        /*0010*/ 	.word	index@($__internal_2_$__cuda_sm10x_tcgen05_guardrail_trap_unallocated_columns_being_dealloced)
        /*0014*/ 	.word	0x00000000


	//----- nvinfo : EIATTR_FRAME_SIZE
	.align		4
.L_21:
        /*0018*/ 	.byte	0x04, 0x11
        /*001a*/ 	.short	(.L_23 - .L_22)
	.align		4
.L_22:
        /*001c*/ 	.word	index@($__internal_1_$__cuda_sm10x_tcgen05_guardrail_trap_phase_invalid_during_alloc)
        /*0020*/ 	.word	0x00000000


	//----- nvinfo : EIATTR_FRAME_SIZE
	.align		4
.L_23:
        /*0024*/ 	.byte	0x04, 0x11
        /*0026*/ 	.short	(.L_25 - .L_24)
	.align		4
.L_24:
        /*0028*/ 	.word	index@($__internal_0_$__cuda_sm10x_tcgen05_guardrail_trap_col_being_dealloced_not_returned_by_alloc)
        /*002c*/ 	.word	0x00000000


	//----- nvinfo : EIATTR_FRAME_SIZE
	.align		4
.L_25:
        /*0030*/ 	.byte	0x04, 0x11
        /*0032*/ 	.short	(.L_27 - .L_26)
	.align		4
.L_26:
        /*0034*/ 	.word	index@(_ZN7cutlass13device_kernelINS_4gemm6kernel13GemmUniversalIN4cute5tupleIJiiiiEEENS1_10collective13CollectiveMmaINS1_35MainloopSm100TmaUmmaWarpSpecializedILi17ELi2ELi4ENS5_IJNS4_1CILi1EEENSA_ILi2EEESB_EEEEENS5_IJNSA_ILi64EEENSA_ILi128EEENSA_ILi32EEEEEENS_10bfloat16_tENS5_IJlSB_lEEESJ_SK_NS4_8TiledMMAINS4_8MMA_AtomIJNS4_20SM100_MMA_F16BF16_SSISJ_SJ_fLi64ELi128ELNS4_4UMMA5MajorE0ELSP_0ELNSO_7ScaleInE0ELSQ_0EEEEEENS4_6LayoutINS5_IJSB_SB_SB_EEENS5_IJNSA_ILi0EEESV_SV_EEEEENS5_IJNS4_10UnderscoreESY_SY_EEEEENS4_23SM90_TMA_LOAD_MULTICASTENS4_14ComposedLayoutINS4_7SwizzleILi2ELi4ELi3EEENS4_18smem_ptr_flag_bitsILi16EEENST_INS5_IJNSA_ILi8EEESH_EEENS5_IJSH_SB_EEEEEEEvNS4_8identityENS4_13SM90_TMA_LOADES1B_vS1C_EENS_8epilogue10collective18CollectiveEpilogueINS1F_23Sm100TmaWarpSpecializedILi4ELi2ELi16ELb1ELb0EEEJSI_NS5_IJNST_ISF_SB_EENST_ISH_SB_EEEEESJ_SK_SJ_SK_NS1F_6fusion15FusionCallbacksIS1J_NS1N_17LinearCombinationISJ_fSJ_fLNS_15FloatRoundStyleE2EEESI_S1M_JEEENS4_5SM1004TMEM4LOAD26SM100_TMEM_LOAD_16dp256b4xES1D_S1B_NS4_17SM75_U32x4_LDSM_NENS4_14SM90_TMA_STOREES1B_NS4_17SM90_U32x4_STSM_NENS4_39AutoVectorizingCopyWithAssumedAlignmentILi128EEEEEEvvEEEEvNT_6ParamsE)
        /*0038*/ 	.word	0x00000000


	//----- nvinfo : EIATTR_MIN_STACK_SIZE
	.align		4
.L_27:
        /*003c*/ 	.byte	0x04, 0x12
        /*003e*/ 	.short	(.L_29 - .L_28)
	.align		4
.L_28:
        /*0040*/ 	.word	index@(_ZN7cutlass13device_kernelINS_4gemm6kernel13GemmUniversalIN4cute5tupleIJiiiiEEENS1_10collective13CollectiveMmaINS1_35MainloopSm100TmaUmmaWarpSpecializedILi17ELi2ELi4ENS5_IJNS4_1CILi1EEENSA_ILi2EEESB_EEEEENS5_IJNSA_ILi64EEENSA_ILi128EEENSA_ILi32EEEEEENS_10bfloat16_tENS5_IJlSB_lEEESJ_SK_NS4_8TiledMMAINS4_8MMA_AtomIJNS4_20SM100_MMA_F16BF16_SSISJ_SJ_fLi64ELi128ELNS4_4UMMA5MajorE0ELSP_0ELNSO_7ScaleInE0ELSQ_0EEEEEENS4_6LayoutINS5_IJSB_SB_SB_EEENS5_IJNSA_ILi0EEESV_SV_EEEEENS5_IJNS4_10UnderscoreESY_SY_EEEEENS4_23SM90_TMA_LOAD_MULTICASTENS4_14ComposedLayoutINS4_7SwizzleILi2ELi4ELi3EEENS4_18smem_ptr_flag_bitsILi16EEENST_INS5_IJNSA_ILi8EEESH_EEENS5_IJSH_SB_EEEEEEEvNS4_8identityENS4_13SM90_TMA_LOADES1B_vS1C_EENS_8epilogue10collective18CollectiveEpilogueINS1F_23Sm100TmaWarpSpecializedILi4ELi2ELi16ELb1ELb0EEEJSI_NS5_IJNST_ISF_SB_EENST_ISH_SB_EEEEESJ_SK_SJ_SK_NS1F_6fusion15FusionCallbacksIS1J_NS1N_17LinearCombinationISJ_fSJ_fLNS_15FloatRoundStyleE2EEESI_S1M_JEEENS4_5SM1004TMEM4LOAD26SM100_TMEM_LOAD_16dp256b4xES1D_S1B_NS4_17SM75_U32x4_LDSM_NENS4_14SM90_TMA_STOREES1B_NS4_17SM90_U32x4_STSM_NENS4_39AutoVectorizingCopyWithAssumedAlignmentILi128EEEEEEvvEEEEvNT_6ParamsE)
        /*0044*/ 	.word	0x00000000
.L_29:


//--------------------- .nv.compat                --------------------------
	.section	.nv.compat,"",@"SHT_CUDA_COMPAT_INFO"
	.align	4
        /*0000*/ 	.byte	0x02, 0x09, 0x01, 0x00, 0x02, 0x02, 0x02, 0x00, 0x02, 0x05, 0x05, 0x00, 0x03, 0x07, 0x01, 0x01
        /*0010*/ 	.byte	0x02, 0x03, 0x01, 0x00, 0x02, 0x06, 0x01, 0x00, 0x04, 0x0b, 0x08, 0x00, 0x09, 0x00, 0x00, 0x00
        /*0020*/ 	.byte	0x00, 0x00, 0x00, 0x00


//--------------------- .nv.info._ZN7cutlass13device_kernelINS_4gemm6kernel13GemmUniversalIN4cute5tupleIJiiiiEEENS1_10collective13CollectiveMmaINS1_35MainloopSm100TmaUmmaWarpSpecializedILi17ELi2ELi4ENS5_IJNS4_1CILi1EEENSA_ILi2EEESB_EEEEENS5_IJNSA_ILi64EEENSA_ILi128EEENSA_ILi32EEEEEENS_10bfloat16_tENS5_IJlSB_lEEESJ_SK_NS4_8TiledMMAINS4_8MMA_AtomIJNS4_20SM100_MMA_F16BF16_SSISJ_SJ_fLi64ELi128ELNS4_4UMMA5MajorE0ELSP_0ELNSO_7ScaleInE0ELSQ_0EEEEEENS4_6LayoutINS5_IJSB_SB_SB_EEENS5_IJNSA_ILi0EEESV_SV_EEEEENS5_IJNS4_10UnderscoreESY_SY_EEEEENS4_23SM90_TMA_LOAD_MULTICASTENS4_14ComposedLayoutINS4_7SwizzleILi2ELi4ELi3EEENS4_18smem_ptr_flag_bitsILi16EEENST_INS5_IJNSA_ILi8EEESH_EEENS5_IJSH_SB_EEEEEEEvNS4_8identityENS4_13SM90_TMA_LOADES1B_vS1C_EENS_8epilogue10collective18CollectiveEpilogueINS1F_23Sm100TmaWarpSpecializedILi4ELi2ELi16ELb1ELb0EEEJSI_NS5_IJNST_ISF_SB_EENST_ISH_SB_EEEEESJ_SK_SJ_SK_NS1F_6fusion15FusionCallbacksIS1J_NS1N_17LinearCombinationISJ_fSJ_fLNS_15FloatRoundStyleE2EEESI_S1M_JEEENS4_5SM1004TMEM4LOAD26SM100_TMEM_LOAD_16dp256b4xES1D_S1B_NS4_17SM75_U32x4_LDSM_NENS4_14SM90_TMA_STOREES1B_NS4_17SM90_U32x4_STSM_NENS4_39AutoVectorizingCopyWithAssumedAlignmentILi128EEEEEEvvEEEEvNT_6ParamsE --------------------------
	.section	.nv.info._ZN7cutlass13device_kernelINS_4gemm6kernel13GemmUniversalIN4cute5tupleIJiiiiEEENS1_10collective13CollectiveMmaINS1_35MainloopSm100TmaUmmaWarpSpecializedILi17ELi2ELi4ENS5_IJNS4_1CILi1EEENSA_ILi2EEESB_EEEEENS5_IJNSA_ILi64EEENSA_ILi128EEENSA_ILi32EEEEEENS_10bfloat16_tENS5_IJlSB_lEEESJ_SK_NS4_8TiledMMAINS4_8MMA_AtomIJNS4_20SM100_MMA_F16BF16_SSISJ_SJ_fLi64ELi128ELNS4_4UMMA5MajorE0ELSP_0ELNSO_7ScaleInE0ELSQ_0EEEEEENS4_6LayoutINS5_IJSB_SB_SB_EEENS5_IJNSA_ILi0EEESV_SV_EEEEENS5_IJNS4_10UnderscoreESY_SY_EEEEENS4_23SM90_TMA_LOAD_MULTICASTENS4_14ComposedLayoutINS4_7SwizzleILi2ELi4ELi3EEENS4_18smem_ptr_flag_bitsILi16EEENST_INS5_IJNSA_ILi8EEESH_EEENS5_IJSH_SB_EEEEEEEvNS4_8identityENS4_13SM90_TMA_LOADES1B_vS1C_EENS_8epilogue10collective18CollectiveEpilogueINS1F_23Sm100TmaWarpSpecializedILi4ELi2ELi16ELb1ELb0EEEJSI_NS5_IJNST_ISF_SB_EENST_ISH_SB_EEEEESJ_SK_SJ_SK_NS1F_6fusion15FusionCallbacksIS1J_NS1N_17LinearCombinationISJ_fSJ_fLNS_15FloatRoundStyleE2EEESI_S1M_JEEENS4_5SM1004TMEM4LOAD26SM100_TMEM_LOAD_16dp256b4xES1D_S1B_NS4_17SM75_U32x4_LDSM_NENS4_14SM90_TMA_STOREES1B_NS4_17SM90_U32x4_STSM_NENS4_39AutoVectorizingCopyWithAssumedAlignmentILi128EEEEEEvvEEEEvNT_6ParamsE,"",@"SHT_CUDA_INFO"
	.sectionflags	@""
	.align	4


	//----- nvinfo : EIATTR_CUDA_API_VERSION
	.align		4
        /*0000*/ 	.byte	0x04, 0x37
        /*0002*/ 	.short	(.L_31 - .L_30)
.L_30:
        /*0004*/ 	.word	0x00000082


	//----- nvinfo : EIATTR_KPARAM_INFO
	.align		4
.L_31:
        /*0008*/ 	.byte	0x04, 0x17
        /*000a*/ 	.short	(.L_33 - .L_32)
.L_32:
        /*000c*/ 	.word	0x00000000
        /*0010*/ 	.short	0x0000
        /*0012*/ 	.short	0x0000
        /*0014*/ 	.byte	0x00, 0xf0, 0x01, 0x20


	//----- nvinfo : EIATTR_AT_ENTRY_FRAGMENTS
	.align		4
.L_33:
        /*0018*/ 	.byte	0x04, 0x4f
        /*001a*/ 	.short	(.L_35 - .L_34)


	//   ....[0]....
.L_34:
        /*001c*/ 	.word	0x00000006


	//----- nvinfo : EIATTR_RESERVED_SMEM_USED
	.align		4
.L_35:
        /*0020*/ 	.byte	0x01, 0x41
	.zero		2


	//----- nvinfo : EIATTR_SPARSE_MMA_MASK
	.align		4
        /*0024*/ 	.byte	0x03, 0x50
        /*0026*/ 	.short	0x0000


	//----- nvinfo : EIATTR_TCGEN05_1CTA_USED
	.align		4
        /*0028*/ 	.byte	0x01, 0x51
	.zero		2


	//----- nvinfo : EIATTR_MAXREG_COUNT
	.align		4
        /*002c*/ 	.byte	0x03, 0x1b
        /*002e*/ 	.short	0x00ff


	//----- nvinfo : EIATTR_NUM_BARRIERS
	.align		4
        /*0030*/ 	.byte	0x02, 0x4c
        /*0032*/ 	.byte	0x07
	.zero		1


	//----- nvinfo : EIATTR_EXTERNS
	.align		4
        /*0034*/ 	.byte	0x04, 0x0f
        /*0036*/ 	.short	(.L_37 - .L_36)


	//   ....[0]....
	.align		4
.L_36:
        /*0038*/ 	.word	index@(__assertfail)


	//----- nvinfo : EIATTR_MERCURY_ISA_VERSION
	.align		4
.L_37:
        /*003c*/ 	.byte	0x03, 0x5f
        /*003e*/ 	.short	0x0101


	//----- nvinfo : EIATTR_INT_WARP_WIDE_INSTR_OFFSETS
	.align		4
        /*0040*/ 	.byte	0x04, 0x31
        /*0042*/ 	.short	(.L_39 - .L_38)


	//   ....[0]....
.L_38:
        /*0044*/ 	.word	0x00004580


	//   ....[1]....
        /*0048*/ 	.word	0x000045b0


	//   ....[2]....
        /*004c*/ 	.word	0x000045d0


	//   ....[3]....
        /*0050*/ 	.word	0x00005150


	//   ....[4]....
        /*0054*/ 	.word	0x000051c0


	//   ....[5]....
        /*0058*/ 	.word	0x00005290


	//   ....[6]....
        /*005c*/ 	.word	0x00005310


	//   ....[7]....
        /*0060*/ 	.word	0x00005400


	//   ....[8]....
        /*0064*/ 	.word	0x00005480


	//   ....[9]....
        /*0068*/ 	.word	0x00005560


	//   ....[10]....
        /*006c*/ 	.word	0x00005610


	//----- nvinfo : EIATTR_COOP_GROUP_MASK_REGIDS
	.align		4
.L_39:
        /*0070*/ 	.byte	0x04, 0x29
        /*0072*/ 	.short	(.L_41 - .L_40)


	//   ....[0]....
.L_40:
        /*0074*/ 	.word	0xffffffff


	//   ....[1]....
        /*0078*/ 	.word	0xffffffff


	//   ....[2]....
        /*007c*/ 	.word	0xffffffff


	//   ....[3]....
        /*0080*/ 	.word	0xffffffff


	//   ....[4]....
        /*0084*/ 	.word	0xffffffff


	//   ....[5]....
        /*0088*/ 	.word	0xffffffff


	//   ....[6]....
        /*008c*/ 	.word	0xffffffff


	//   ....[7]....
        /*0090*/ 	.word	0xffffffff


	//   ....[8]....
        /*0094*/ 	.word	0xffffffff


	//   ....[9]....
        /*0098*/ 	.word	0xffffffff


	//   ....[10]....
        /*009c*/ 	.word	0xffffffff


	//   ....[11]....
        /*00a0*/ 	.word	0xffffffff


	//   ....[12]....
        /*00a4*/ 	.word	0xffffffff


	//   ....[13]....
        /*00a8*/ 	.word	0xffffffff


	//----- nvinfo : EIATTR_COOP_GROUP_INSTR_OFFSETS
	.align		4
.L_41:
        /*00ac*/ 	.byte	0x04, 0x28
        /*00ae*/ 	.short	(.L_43 - .L_42)


	//   ....[0]....
.L_42:
        /*00b0*/ 	.word	0x00000080


	//   ....[1]....
        /*00b4*/ 	.word	0x000004f0


	//   ....[2]....
        /*00b8*/ 	.word	0x00000870


	//   ....[3]....
        /*00bc*/ 	.word	0x00000a10


	//   ....[4]....
        /*00c0*/ 	.word	0x00000b10


	//   ....[5]....
        /*00c4*/ 	.word	0x00000c80


	//   ....[6]....
        /*00c8*/ 	.word	0x00000e20


	//   ....[7]....
        /*00cc*/ 	.word	0x00000fd0


	//   ....[8]....
        /*00d0*/ 	.word	0x00002210


	//   ....[9]....
        /*00d4*/ 	.word	0x00003850


	//   ....[10]....
        /*00d8*/ 	.word	0x00003a60


	//   ....[11]....
        /*00dc*/ 	.word	0x00003a90


	//   ....[12]....
        /*00e0*/ 	.word	0x00004460


	//   ....[13]....
        /*00e4*/ 	.word	0x00004690


	//----- nvinfo : EIATTR_VRC_CTA_INIT_COUNT
	.align		4
.L_43:
        /*00e8*/ 	.byte	0x02, 0x4a
        /*00ea*/ 	.byte	0x80
	.zero		1


	//----- nvinfo : EIATTR_SYSCALL_OFFSETS
	.align		4
        /*00ec*/ 	.byte	0x04, 0x46
        /*00ee*/ 	.short	(.L_45 - .L_44)


	//   ....[0]....
.L_44:
        /*00f0*/ 	.word	0x000062a0


	//   ....[1]....
        /*00f4*/ 	.word	0x00006390


	//   ....[2]....
        /*00f8*/ 	.word	0x00006b20


	//   ....[3]....
        /*00fc*/ 	.word	0x000073d0


	//   ....[4]....
        /*0100*/ 	.word	0x00007c60


	//   ....[5]....
        /*0104*/ 	.word	0x000084e0


	//----- nvinfo : EIATTR_MBARRIER_INSTR_OFFSETS
	.align		4
.L_45:
        /*0108*/ 	.byte	0x04, 0x39
        /*010a*/ 	.short	(.L_47 - .L_46)


	//   ....[0]....
.L_46:
        /*010c*/ 	.word	0x00000630
        /*0110*/ 	.word	0x000000ff
        /*0114*/ 	.word	0x00000000
        /*0118*/ 	.short	0x0100
        /*011a*/ 	.byte	0x04
	.zero		1


	//   ....[1]....
        /*011c*/ 	.word	0x00000640
        /*0120*/ 	.word	0x000000ff
        /*0124*/ 	.word	0x00000088
        /*0128*/ 	.short	0x0100
        /*012a*/ 	.byte	0x04
	.zero		1


	//   ....[2]....
        /*012c*/ 	.word	0x00000650
        /*0130*/ 	.word	0x000000ff
        /*0134*/ 	.word	0x00000008
        /*0138*/ 	.short	0x0100
        /*013a*/ 	.byte	0x04
	.zero		1


	//   ....[3]....
        /*013c*/ 	.word	0x00000660
        /*0140*/ 	.word	0x000000ff
        /*0144*/ 	.word	0x00000090
        /*0148*/ 	.short	0x0100
        /*014a*/ 	.byte	0x04
	.zero		1


	//   ....[4]....
        /*014c*/ 	.word	0x00000670
        /*0150*/ 	.word	0x000000ff
        /*0154*/ 	.word	0x00000010
        /*0158*/ 	.short	0x0100
        /*015a*/ 	.byte	0x04
	.zero		1


	//   ....[5]....
        /*015c*/ 	.word	0x00000680
        /*0160*/ 	.word	0x000000ff
        /*0164*/ 	.word	0x00000098
        /*0168*/ 	.short	0x0100
        /*016a*/ 	.byte	0x04
	.zero		1


	//   ....[6]....
        /*016c*/ 	.word	0x00000690
        /*0170*/ 	.word	0x000000ff
        /*0174*/ 	.word	0x00000018
        /*0178*/ 	.short	0x0100
        /*017a*/ 	.byte	0x04
	.zero		1


	//   ....[7]....
        /*017c*/ 	.word	0x000006a0
        /*0180*/ 	.word	0x000000ff
        /*0184*/ 	.word	0x000000a0
        /*0188*/ 	.short	0x0100
        /*018a*/ 	.byte	0x04
	.zero		1


	//   ....[8]....
        /*018c*/ 	.word	0x000006b0
        /*0190*/ 	.word	0x000000ff
        /*0194*/ 	.word	0x00000020
        /*0198*/ 	.short	0x0100
        /*019a*/ 	.byte	0x04
	.zero		1


	//   ....[9]....
        /*019c*/ 	.word	0x000006c0
        /*01a0*/ 	.word	0x000000ff
        /*01a4*/ 	.word	0x000000a8
        /*01a8*/ 	.short	0x0100
        /*01aa*/ 	.byte	0x04
	.zero		1


	//   ....[10]....
        /*01ac*/ 	.word	0x000006d0
        /*01b0*/ 	.word	0x000000ff
        /*01b4*/ 	.word	0x00000028
        /*01b8*/ 	.short	0x0100
        /*01ba*/ 	.byte	0x04
	.zero		1


	//   ....[11]....
        /*01bc*/ 	.word	0x000006e0
        /*01c0*/ 	.word	0x000000ff
        /*01c4*/ 	.word	0x000000b0
        /*01c8*/ 	.short	0x0100
        /*01ca*/ 	.byte	0x04
	.zero		1


	//   ....[12]....
        /*01cc*/ 	.word	0x000006f0
        /*01d0*/ 	.word	0x000000ff
        /*01d4*/ 	.word	0x00000030
        /*01d8*/ 	.short	0x0100
        /*01da*/ 	.byte	0x04
	.zero		1


	//   ....[13]....
        /*01dc*/ 	.word	0x00000700
        /*01e0*/ 	.word	0x000000ff
        /*01e4*/ 	.word	0x000000b8
        /*01e8*/ 	.short	0x0100
        /*01ea*/ 	.byte	0x04
	.zero		1


	//   ....[14]....
        /*01ec*/ 	.word	0x00000710
        /*01f0*/ 	.word	0x000000ff
        /*01f4*/ 	.word	0x00000038
        /*01f8*/ 	.short	0x0100
        /*01fa*/ 	.byte	0x04
	.zero		1


	//   ....[15]....
        /*01fc*/ 	.word	0x00000720
        /*0200*/ 	.word	0x000000ff
        /*0204*/ 	.word	0x000000c0
        /*0208*/ 	.short	0x0100
        /*020a*/ 	.byte	0x04
	.zero		1


	//   ....[16]....
        /*020c*/ 	.word	0x00000730
        /*0210*/ 	.word	0x000000ff
        /*0214*/ 	.word	0x00000040
        /*0218*/ 	.short	0x0100
        /*021a*/ 	.byte	0x04
	.zero		1


	//   ....[17]....
        /*021c*/ 	.word	0x00000740
        /*0220*/ 	.word	0x000000ff
        /*0224*/ 	.word	0x000000c8
        /*0228*/ 	.short	0x0100
        /*022a*/ 	.byte	0x04
	.zero		1


	//   ....[18]....
        /*022c*/ 	.word	0x00000750
        /*0230*/ 	.word	0x000000ff
        /*0234*/ 	.word	0x00000048
        /*0238*/ 	.short	0x0100
        /*023a*/ 	.byte	0x04
	.zero		1


	//   ....[19]....
        /*023c*/ 	.word	0x00000760
        /*0240*/ 	.word	0x000000ff
        /*0244*/ 	.word	0x000000d0
        /*0248*/ 	.short	0x0100
        /*024a*/ 	.byte	0x04
	.zero		1


	//   ....[20]....
        /*024c*/ 	.word	0x00000770
        /*0250*/ 	.word	0x000000ff
        /*0254*/ 	.word	0x00000050
        /*0258*/ 	.short	0x0100
        /*025a*/ 	.byte	0x04
	.zero		1


	//   ....[21]....
        /*025c*/ 	.word	0x00000780
        /*0260*/ 	.word	0x000000ff
        /*0264*/ 	.word	0x000000d8
        /*0268*/ 	.short	0x0100
        /*026a*/ 	.byte	0x04
	.zero		1


	//   ....[22]....
        /*026c*/ 	.word	0x00000790
        /*0270*/ 	.word	0x000000ff
        /*0274*/ 	.word	0x00000058
        /*0278*/ 	.short	0x0100
        /*027a*/ 	.byte	0x04
	.zero		1


	//   ....[23]....
        /*027c*/ 	.word	0x000007a0
        /*0280*/ 	.word	0x000000ff
        /*0284*/ 	.word	0x000000e0
        /*0288*/ 	.short	0x0100
        /*028a*/ 	.byte	0x04
	.zero		1


	//   ....[24]....
        /*028c*/ 	.word	0x000007b0
        /*0290*/ 	.word	0x000000ff
        /*0294*/ 	.word	0x00000060
        /*0298*/ 	.short	0x0100
        /*029a*/ 	.byte	0x04
	.zero		1


	//   ....[25]....
        /*029c*/ 	.word	0x000007c0
        /*02a0*/ 	.word	0x000000ff
        /*02a4*/ 	.word	0x000000e8
        /*02a8*/ 	.short	0x0100
        /*02aa*/ 	.byte	0x04
	.zero		1


	//   ....[26]....
        /*02ac*/ 	.word	0x000007d0
        /*02b0*/ 	.word	0x000000ff
        /*02b4*/ 	.word	0x00000068
        /*02b8*/ 	.short	0x0100
        /*02ba*/ 	.byte	0x04
	.zero		1


	//   ....[27]....
        /*02bc*/ 	.word	0x000007e0
        /*02c0*/ 	.word	0x000000ff
        /*02c4*/ 	.word	0x000000f0
        /*02c8*/ 	.short	0x0100
        /*02ca*/ 	.byte	0x04
	.zero		1


	//   ....[28]....
        /*02cc*/ 	.word	0x000007f0
        /*02d0*/ 	.word	0x000000ff
        /*02d4*/ 	.word	0x00000070
        /*02d8*/ 	.short	0x0100
        /*02da*/ 	.byte	0x04
	.zero		1


	//   ....[29]....
        /*02dc*/ 	.word	0x00000800
        /*02e0*/ 	.word	0x000000ff
        /*02e4*/ 	.word	0x000000f8
        /*02e8*/ 	.short	0x0100
        /*02ea*/ 	.byte	0x04
	.zero		1


	//   ....[30]....
        /*02ec*/ 	.word	0x00000810
        /*02f0*/ 	.word	0x000000ff
        /*02f4*/ 	.word	0x00000078
        /*02f8*/ 	.short	0x0100
        /*02fa*/ 	.byte	0x04
	.zero		1


	//   ....[31]....
        /*02fc*/ 	.word	0x00000820
        /*0300*/ 	.word	0x000000ff
        /*0304*/ 	.word	0x00000100
        /*0308*/ 	.short	0x0100
        /*030a*/ 	.byte	0x04
	.zero		1


	//   ....[32]....
        /*030c*/ 	.word	0x00000830
        /*0310*/ 	.word	0x000000ff
        /*0314*/ 	.word	0x00000080
        /*0318*/ 	.short	0x0100
        /*031a*/ 	.byte	0x04
	.zero		1


	//   ....[33]....
        /*031c*/ 	.word	0x00000840
        /*0320*/ 	.word	0x000000ff
        /*0324*/ 	.word	0x00000108
        /*0328*/ 	.short	0x0100
        /*032a*/ 	.byte	0x04
	.zero		1


	//   ....[34]....
        /*032c*/ 	.word	0x00000980
        /*0330*/ 	.word	0x000000ff
        /*0334*/ 	.word	0x00000110
        /*0338*/ 	.short	0x0100
        /*033a*/ 	.byte	0x04
	.zero		1


	//   ....[35]....
        /*033c*/ 	.word	0x00000990
        /*0340*/ 	.word	0x000000ff
        /*0344*/ 	.word	0x00000130
        /*0348*/ 	.short	0x0100
        /*034a*/ 	.byte	0x04
	.zero		1


	//   ....[36]....
        /*034c*/ 	.word	0x000009a0
        /*0350*/ 	.word	0x000000ff
        /*0354*/ 	.word	0x00000118
        /*0358*/ 	.short	0x0100
        /*035a*/ 	.byte	0x04
	.zero		1


	//   ....[37]....
        /*035c*/ 	.word	0x000009b0
        /*0360*/ 	.word	0x000000ff
        /*0364*/ 	.word	0x00000138
        /*0368*/ 	.short	0x0100
        /*036a*/ 	.byte	0x04
	.zero		1


	//   ....[38]....
        /*036c*/ 	.word	0x000009c0
        /*0370*/ 	.word	0x000000ff
        /*0374*/ 	.word	0x00000120
        /*0378*/ 	.short	0x0100
        /*037a*/ 	.byte	0x04
	.zero		1


	//   ....[39]....
        /*037c*/ 	.word	0x000009d0
        /*0380*/ 	.word	0x000000ff
        /*0384*/ 	.word	0x00000140
        /*0388*/ 	.short	0x0100
        /*038a*/ 	.byte	0x04
	.zero		1


	//   ....[40]....
        /*038c*/ 	.word	0x000009e0
        /*0390*/ 	.word	0x000000ff
        /*0394*/ 	.word	0x00000128
        /*0398*/ 	.short	0x0100
        /*039a*/ 	.byte	0x04
	.zero		1


	//   ....[41]....
        /*039c*/ 	.word	0x000009f0
        /*03a0*/ 	.word	0x000000ff
        /*03a4*/ 	.word	0x00000148
        /*03a8*/ 	.short	0x0100
        /*03aa*/ 	.byte	0x04
	.zero		1


	//   ....[42]....
        /*03ac*/ 	.word	0x00000ae0
        /*03b0*/ 	.word	0x000000ff
        /*03b4*/ 	.word	0x00000150
        /*03b8*/ 	.short	0x0100
        /*03ba*/ 	.byte	0x06
	.zero		1


	//   ....[43]....
        /*03bc*/ 	.word	0x00000af0
        /*03c0*/ 	.word	0x000000ff
        /*03c4*/ 	.word	0x00000158
        /*03c8*/ 	.short	0x0100
        /*03ca*/ 	.byte	0x06
	.zero		1


	//   ....[44]....
        /*03cc*/ 	.word	0x00000c30
        /*03d0*/ 	.word	0x000000ff
        /*03d4*/ 	.word	0x00000160
        /*03d8*/ 	.short	0x0100
        /*03da*/ 	.byte	0x06
	.zero		1


	//   ....[45]....
        /*03dc*/ 	.word	0x00000c40
        /*03e0*/ 	.word	0x000000ff
        /*03e4*/ 	.word	0x00000170
        /*03e8*/ 	.short	0x0100
        /*03ea*/ 	.byte	0x06
	.zero		1


	//   ....[46]....
        /*03ec*/ 	.word	0x00000c50
        /*03f0*/ 	.word	0x000000ff
        /*03f4*/ 	.word	0x00000168
        /*03f8*/ 	.short	0x0100
        /*03fa*/ 	.byte	0x06
	.zero		1


	//   ....[47]....
        /*03fc*/ 	.word	0x00000c60
        /*0400*/ 	.word	0x000000ff
        /*0404*/ 	.word	0x00000178
        /*0408*/ 	.short	0x0100
        /*040a*/ 	.byte	0x06
	.zero		1


	//   ....[48]....
        /*040c*/ 	.word	0x00000d90
        /*0410*/ 	.word	0x000000ff
        /*0414*/ 	.word	0x00000180
        /*0418*/ 	.short	0x0100
        /*041a*/ 	.byte	0x04
	.zero		1


	//   ....[49]....
        /*041c*/ 	.word	0x00000da0
        /*0420*/ 	.word	0x000000ff
        /*0424*/ 	.word	0x000001a0
        /*0428*/ 	.short	0x0100
        /*042a*/ 	.byte	0x04
	.zero		1


	//   ....[50]....
        /*042c*/ 	.word	0x00000db0
        /*0430*/ 	.word	0x000000ff
        /*0434*/ 	.word	0x00000188
        /*0438*/ 	.short	0x0100
        /*043a*/ 	.byte	0x04
	.zero		1


	//   ....[51]....
        /*043c*/ 	.word	0x00000dc0
        /*0440*/ 	.word	0x000000ff
        /*0444*/ 	.word	0x000001a8
        /*0448*/ 	.short	0x0100
        /*044a*/ 	.byte	0x04
	.zero		1


	//   ....[52]....
        /*044c*/ 	.word	0x00000dd0
        /*0450*/ 	.word	0x000000ff
        /*0454*/ 	.word	0x00000190
        /*0458*/ 	.short	0x0100
        /*045a*/ 	.byte	0x04
	.zero		1


	//   ....[53]....
        /*045c*/ 	.word	0x00000de0
        /*0460*/ 	.word	0x000000ff
        /*0464*/ 	.word	0x000001b0
        /*0468*/ 	.short	0x0100
        /*046a*/ 	.byte	0x04
	.zero		1


	//   ....[54]....
        /*046c*/ 	.word	0x00000df0
        /*0470*/ 	.word	0x000000ff
        /*0474*/ 	.word	0x00000198
        /*0478*/ 	.short	0x0100
        /*047a*/ 	.byte	0x04
	.zero		1


	//   ....[55]....
        /*047c*/ 	.word	0x00000e00
        /*0480*/ 	.word	0x000000ff
        /*0484*/ 	.word	0x000001b8
        /*0488*/ 	.short	0x0100
        /*048a*/ 	.byte	0x04
	.zero		1


	//   ....[56]....
        /*048c*/ 	.word	0x00000ef0
        /*0490*/ 	.word	0x000000ff
        /*0494*/ 	.word	0x000001c0
        /*0498*/ 	.short	0x0100
        /*049a*/ 	.byte	0x04
	.zero		1


	//   ....[57]....
        /*049c*/ 	.word	0x00000f00
        /*04a0*/ 	.word	0x000000ff
        /*04a4*/ 	.word	0x000001d0
        /*04a8*/ 	.short	0x0100
        /*04aa*/ 	.byte	0x04
	.zero		1


	//   ....[58]....
        /*04ac*/ 	.word	0x00000f10
        /*04b0*/ 	.word	0x000000ff
        /*04b4*/ 	.word	0x000001c8
        /*04b8*/ 	.short	0x0100
        /*04ba*/ 	.byte	0x04
	.zero		1


	//   ....[59]....
        /*04bc*/ 	.word	0x00000f20
        /*04c0*/ 	.word	0x000000ff
        /*04c4*/ 	.word	0x000001d8
        /*04c8*/ 	.short	0x0100
        /*04ca*/ 	.byte	0x04
	.zero		1


	//   ....[60]....
        /*04cc*/ 	.word	0x00001ab0
        /*04d0*/ 	.word	0x00000000
        /*04d4*/ 	.word	0x000001d0
        /*04d8*/ 	.short	0x010a
        /*04da*/ 	.byte	0xff
	.zero		1


	//   ....[61]....
        /*04dc*/ 	.word	0x00001ae0
        /*04e0*/ 	.word	0x00000000
        /*04e4*/ 	.word	0x000001c0
        /*04e8*/ 	.short	0x0101
        /*04ea*/ 	.byte	0xff
	.zero		1


	//   ....[62]....
        /*04ec*/ 	.word	0x00001b90
        /*04f0*/ 	.word	0x000000ff
        /*04f4*/ 	.word	0x00000088
        /*04f8*/ 	.short	0x010a
        /*04fa*/ 	.byte	0x04
	.zero		1


	//   ....[63]....
        /*04fc*/ 	.word	0x00001c10
        /*0500*/ 	.word	0x000000ff
        /*0504*/ 	.word	0x00000088
        /*0508*/ 	.short	0x010a
        /*050a*/ 	.byte	0x21
	.zero		1


	//   ....[64]....
        /*050c*/ 	.word	0x00001da0
        /*0510*/ 	.word	0x000000ff
        /*0514*/ 	.word	0x00000088
        /*0518*/ 	.short	0x010a
        /*051a*/ 	.byte	0x08
	.zero		1


	//   ....[65]....
        /*051c*/ 	.word	0x00001ed0
        /*0520*/ 	.word	0x000000ff
        /*0524*/ 	.word	0x00000158
        /*0528*/ 	.short	0x0101
        /*052a*/ 	.byte	0x07
	.zero		1


	//   ....[66]....
        /*052c*/ 	.word	0x00001ef0
        /*0530*/ 	.word	0x000000ff
        /*0534*/ 	.word	0x00000088
        /*0538*/ 	.short	0x010a
        /*053a*/ 	.byte	0x04
	.zero		1


	//   ....[67]....
        /*053c*/ 	.word	0x00001f70
        /*0540*/ 	.word	0x000000ff
        /*0544*/ 	.word	0x00000088
        /*0548*/ 	.short	0x010a
        /*054a*/ 	.byte	0x11
	.zero		1


	//   ....[68]....
        /*054c*/ 	.word	0x00002100
        /*0550*/ 	.word	0x000000ff
        /*0554*/ 	.word	0x00000088
        /*0558*/ 	.short	0x010a
        /*055a*/ 	.byte	0x06
	.zero		1


	//   ....[69]....
        /*055c*/ 	.word	0x00002240
        /*0560*/ 	.word	0x00000003
        /*0564*/ 	.word	0x00000160
        /*0568*/ 	.short	0x010a
        /*056a*/ 	.byte	0xff
	.zero		1


	//   ....[70]....
        /*056c*/ 	.word	0x00002390
        /*0570*/ 	.word	0x00000000
        /*0574*/ 	.word	0x00000000
        /*0578*/ 	.short	0x0101
        /*057a*/ 	.byte	0xff
	.zero		1


	//   ....[71]....
        /*057c*/ 	.word	0x00002950
        /*0580*/ 	.word	0x000000ff
        /*0584*/ 	.word	0x00000000
        /*0588*/ 	.short	0x010a
        /*058a*/ 	.byte	0x04
	.zero		1


	//   ....[72]....
        /*058c*/ 	.word	0x000029e0
        /*0590*/ 	.word	0x000000ff
        /*0594*/ 	.word	0x00000000
        /*0598*/ 	.short	0x010a
        /*059a*/ 	.byte	0x05
	.zero		1


	//   ....[73]....
        /*059c*/ 	.word	0x00002a70
        /*05a0*/ 	.word	0x000000ff
        /*05a4*/ 	.word	0x00000000
        /*05a8*/ 	.short	0x010a
        /*05aa*/ 	.byte	0x05
	.zero		1


	//   ....[74]....
        /*05ac*/ 	.word	0x00002b00
        /*05b0*/ 	.word	0x000000ff
        /*05b4*/ 	.word	0x00000000
        /*05b8*/ 	.short	0x010a
        /*05ba*/ 	.byte	0x05
	.zero		1


	//   ....[75]....
        /*05bc*/ 	.word	0x00002b90
        /*05c0*/ 	.word	0x000000ff
        /*05c4*/ 	.word	0x00000000
        /*05c8*/ 	.short	0x010a
        /*05ca*/ 	.byte	0x05
	.zero		1


	//   ....[76]....
        /*05cc*/ 	.word	0x00002c20
        /*05d0*/ 	.word	0x000000ff
        /*05d4*/ 	.word	0x00000000
        /*05d8*/ 	.short	0x010a
        /*05da*/ 	.byte	0x05
	.zero		1


	//   ....[77]....
        /*05dc*/ 	.word	0x00002cb0
        /*05e0*/ 	.word	0x000000ff
        /*05e4*/ 	.word	0x00000000
        /*05e8*/ 	.short	0x010a
        /*05ea*/ 	.byte	0x05
	.zero		1


	//   ....[78]....
        /*05ec*/ 	.word	0x00002d40
        /*05f0*/ 	.word	0x000000ff
        /*05f4*/ 	.word	0x00000000
        /*05f8*/ 	.short	0x010a
        /*05fa*/ 	.byte	0x05
	.zero		1


	//   ....[79]....
        /*05fc*/ 	.word	0x00002dd0
        /*0600*/ 	.word	0x000000ff
        /*0604*/ 	.word	0x00000000
        /*0608*/ 	.short	0x010a
        /*060a*/ 	.byte	0x05
	.zero		1


	//   ....[80]....
        /*060c*/ 	.word	0x00002e60
        /*0610*/ 	.word	0x000000ff
        /*0614*/ 	.word	0x00000000
        /*0618*/ 	.short	0x010a
        /*061a*/ 	.byte	0x05
	.zero		1


	//   ....[81]....
        /*061c*/ 	.word	0x00002ef0
        /*0620*/ 	.word	0x000000ff
        /*0624*/ 	.word	0x00000000
        /*0628*/ 	.short	0x010a
        /*062a*/ 	.byte	0x05
	.zero		1


	//   ....[82]....
        /*062c*/ 	.word	0x00002f80
        /*0630*/ 	.word	0x000000ff
        /*0634*/ 	.word	0x00000000
        /*0638*/ 	.short	0x010a
        /*063a*/ 	.byte	0x05
	.zero		1


	//   ....[83]....
        /*063c*/ 	.word	0x00003010
        /*0640*/ 	.word	0x000000ff
        /*0644*/ 	.word	0x00000000
        /*0648*/ 	.short	0x010a
        /*064a*/ 	.byte	0x05
	.zero		1


	//   ....[84]....
        /*064c*/ 	.word	0x000030a0
        /*0650*/ 	.word	0x000000ff
        /*0654*/ 	.word	0x00000000
        /*0658*/ 	.short	0x010a
        /*065a*/ 	.byte	0x05
	.zero		1


	//   ....[85]....
        /*065c*/ 	.word	0x00003130
        /*0660*/ 	.word	0x000000ff
        /*0664*/ 	.word	0x00000000
        /*0668*/ 	.short	0x010a
        /*066a*/ 	.byte	0x05
	.zero		1


	//   ....[86]....
        /*066c*/ 	.word	0x000031c0
        /*0670*/ 	.word	0x000000ff
        /*0674*/ 	.word	0x00000000
        /*0678*/ 	.short	0x010a
        /*067a*/ 	.byte	0x05
	.zero		1


	//   ....[87]....
        /*067c*/ 	.word	0x00003260
        /*0680*/ 	.word	0x00000000
        /*0684*/ 	.word	0x00000000
        /*0688*/ 	.short	0x010a
        /*068a*/ 	.byte	0xff
	.zero		1


	//   ....[88]....
        /*068c*/ 	.word	0x000033a0
        /*0690*/ 	.word	0x00000002
        /*0694*/ 	.word	0x000001c0
        /*0698*/ 	.short	0x010a
        /*069a*/ 	.byte	0xff
	.zero		1


	//   ....[89]....
        /*069c*/ 	.word	0x00003410
        /*06a0*/ 	.word	0x00000002
        /*06a4*/ 	.word	0x00000000
        /*06a8*/ 	.short	0x0101
        /*06aa*/ 	.byte	0xff
	.zero		1


	//   ....[90]....
        /*06ac*/ 	.word	0x00003430
        /*06b0*/ 	.word	0x000000ff
        /*06b4*/ 	.word	0x00000170
        /*06b8*/ 	.short	0x010a
        /*06ba*/ 	.byte	0x04
	.zero		1


	//   ....[91]....
        /*06bc*/ 	.word	0x00003550
        /*06c0*/ 	.word	0x00000002
        /*06c4*/ 	.word	0x00000160
        /*06c8*/ 	.short	0x010a
        /*06ca*/ 	.byte	0xff
	.zero		1


	//   ....[92]....
        /*06cc*/ 	.word	0x00003650
        /*06d0*/ 	.word	0x00000002
        /*06d4*/ 	.word	0x00000000
        /*06d8*/ 	.short	0x0101
        /*06da*/ 	.byte	0xff
	.zero		1


	//   ....[93]....
        /*06dc*/ 	.word	0x000036e0
        /*06e0*/ 	.word	0x000000ff
        /*06e4*/ 	.word	0x00000170
        /*06e8*/ 	.short	0x0106
        /*06ea*/ 	.byte	0x04
	.zero		1


	//   ....[94]....
        /*06ec*/ 	.word	0x00003700
        /*06f0*/ 	.word	0x000000ff
        /*06f4*/ 	.word	0x00000170
        /*06f8*/ 	.short	0x010a
        /*06fa*/ 	.byte	0x04
	.zero		1


	//   ....[95]....
        /*06fc*/ 	.word	0x00003790
        /*0700*/ 	.word	0x000000ff
        /*0704*/ 	.word	0x00000170
        /*0708*/ 	.short	0x0106
        /*070a*/ 	.byte	0x07
	.zero		1


	//   ....[96]....
        /*070c*/ 	.word	0x000037d0
        /*0710*/ 	.word	0x00000000
        /*0714*/ 	.word	0x00000170
        /*0718*/ 	.short	0x010a
        /*071a*/ 	.byte	0xff
	.zero		1


	//   ....[97]....
        /*071c*/ 	.word	0x00003cf0
        /*0720*/ 	.word	0x00000000
        /*0724*/ 	.word	0x00000160
        /*0728*/ 	.short	0x010a
        /*072a*/ 	.byte	0xff
	.zero		1


	//   ....[98]....
        /*072c*/ 	.word	0x00003df0
        /*0730*/ 	.word	0x00000003
        /*0734*/ 	.word	0x00000000
        /*0738*/ 	.short	0x0101
        /*073a*/ 	.byte	0xff
	.zero		1


	//   ....[99]....
        /*073c*/ 	.word	0x00003e00
        /*0740*/ 	.word	0x000000ff
        /*0744*/ 	.word	0x00000000
        /*0748*/ 	.short	0x010a
        /*074a*/ 	.byte	0x04
	.zero		1


	//   ....[100]....
        /*074c*/ 	.word	0x00003e80
        /*0750*/ 	.word	0x000000ff
        /*0754*/ 	.word	0x000001a0
        /*0758*/ 	.short	0x010a
        /*075a*/ 	.byte	0x17
	.zero		1


	//   ....[101]....
        /*075c*/ 	.word	0x00003f60
        /*0760*/ 	.word	0x000000ff
        /*0764*/ 	.word	0x00000000
        /*0768*/ 	.short	0x010a
        /*076a*/ 	.byte	0x05
	.zero		1


	//   ....[102]....
        /*076c*/ 	.word	0x000040a0
        /*0770*/ 	.word	0x000000ff
        /*0774*/ 	.word	0x00000000
        /*0778*/ 	.short	0x010a
        /*077a*/ 	.byte	0x04
	.zero		1


	//   ....[103]....
        /*077c*/ 	.word	0x00004290
        /*0780*/ 	.word	0x000000ff
        /*0784*/ 	.word	0x00000000
        /*0788*/ 	.short	0x010a
        /*078a*/ 	.byte	0x04
	.zero		1


	//   ....[104]....
        /*078c*/ 	.word	0x00004320
        /*0790*/ 	.word	0x000000ff
        /*0794*/ 	.word	0x00000000
        /*0798*/ 	.short	0x010a
        /*079a*/ 	.byte	0x05
	.zero		1


	//   ....[105]....
        /*079c*/ 	.word	0x000043b0
        /*07a0*/ 	.word	0x000000ff
        /*07a4*/ 	.word	0x00000000
        /*07a8*/ 	.short	0x010a
        /*07aa*/ 	.byte	0x05
	.zero		1


	//   ....[106]....
        /*07ac*/ 	.word	0x00004440
        /*07b0*/ 	.word	0x000000ff
        /*07b4*/ 	.word	0x00000000
        /*07b8*/ 	.short	0x010a
        /*07ba*/ 	.byte	0x04
	.zero		1


	//   ....[107]....
        /*07bc*/ 	.word	0x00004950
        /*07c0*/ 	.word	0x0000000c
        /*07c4*/ 	.word	0x00000160
        /*07c8*/ 	.short	0x010a
        /*07ca*/ 	.byte	0xff
	.zero		1


	//   ....[108]....
        /*07cc*/ 	.word	0x00004ac0
        /*07d0*/ 	.word	0x00000000
        /*07d4*/ 	.word	0x00000000
        /*07d8*/ 	.short	0x0101
        /*07da*/ 	.byte	0xff
	.zero		1


	//   ....[109]....
        /*07dc*/ 	.word	0x00004f50
        /*07e0*/ 	.word	0x000000ff
        /*07e4*/ 	.word	0x00000158
        /*07e8*/ 	.short	0x010a
        /*07ea*/ 	.byte	0x15
	.zero		1


	//   ....[110]....
        /*07ec*/ 	.word	0x000050d0
        /*07f0*/ 	.word	0x000000ff
        /*07f4*/ 	.word	0x00000130
        /*07f8*/ 	.short	0x010a
        /*07fa*/ 	.byte	0x15
	.zero		1


	//   ....[111]....
        /*07fc*/ 	.word	0x00005240
        /*0800*/ 	.word	0x000000ff
        /*0804*/ 	.word	0x00000110
        /*0808*/ 	.short	0x010b
        /*080a*/ 	.byte	0x15
	.zero		1


	//   ....[112]....
        /*080c*/ 	.word	0x00005250
        /*0810*/ 	.word	0x000000ff
        /*0814*/ 	.word	0x00000000
        /*0818*/ 	.short	0x0101
        /*081a*/ 	.byte	0x28
	.zero		1


	//   ....[113]....
        /*081c*/ 	.word	0x00005260
        /*0820*/ 	.word	0x000000ff
        /*0824*/ 	.word	0x00000138
        /*0828*/ 	.short	0x010a
        /*082a*/ 	.byte	0x15
	.zero		1


	//   ....[114]....
        /*082c*/ 	.word	0x000053b0
        /*0830*/ 	.word	0x000000ff
        /*0834*/ 	.word	0x00000118
        /*0838*/ 	.short	0x010b
        /*083a*/ 	.byte	0x15
	.zero		1


	//   ....[115]....
        /*083c*/ 	.word	0x000053c0
        /*0840*/ 	.word	0x000000ff
        /*0844*/ 	.word	0x00000000
        /*0848*/ 	.short	0x0101
        /*084a*/ 	.byte	0x27
	.zero		1


	//   ....[116]....
        /*084c*/ 	.word	0x000053d0
        /*0850*/ 	.word	0x000000ff
        /*0854*/ 	.word	0x00000140
        /*0858*/ 	.short	0x010a
        /*085a*/ 	.byte	0x15
	.zero		1


	//   ....[117]....
        /*085c*/ 	.word	0x00005510
        /*0860*/ 	.word	0x000000ff
        /*0864*/ 	.word	0x00000120
        /*0868*/ 	.short	0x010b
        /*086a*/ 	.byte	0x15
	.zero		1


	//   ....[118]....
        /*086c*/ 	.word	0x00005520
        /*0870*/ 	.word	0x000000ff
        /*0874*/ 	.word	0x00000000
        /*0878*/ 	.short	0x0101
        /*087a*/ 	.byte	0x26
	.zero		1


	//   ....[119]....
        /*087c*/ 	.word	0x00005530
        /*0880*/ 	.word	0x000000ff
        /*0884*/ 	.word	0x00000148
        /*0888*/ 	.short	0x010a
        /*088a*/ 	.byte	0x15
	.zero		1


	//   ....[120]....
        /*088c*/ 	.word	0x00005730
        /*0890*/ 	.word	0x000000ff
        /*0894*/ 	.word	0x00000128
        /*0898*/ 	.short	0x010b
        /*089a*/ 	.byte	0x15
	.zero		1


	//   ....[121]....
        /*089c*/ 	.word	0x00005740
        /*08a0*/ 	.word	0x000000ff
        /*08a4*/ 	.word	0x00000000
        /*08a8*/ 	.short	0x0101
        /*08aa*/ 	.byte	0x25
	.zero		1


	//   ....[122]....
        /*08ac*/ 	.word	0x00005770
        /*08b0*/ 	.word	0x000000ff
        /*08b4*/ 	.word	0x00000130
        /*08b8*/ 	.short	0x010a
        /*08ba*/ 	.byte	0x15
	.zero		1


	//   ....[123]....
        /*08bc*/ 	.word	0x00005790
        /*08c0*/ 	.word	0x000000ff
        /*08c4*/ 	.word	0x00000138
        /*08c8*/ 	.short	0x010a
        /*08ca*/ 	.byte	0x15
	.zero		1


	//   ....[124]....
        /*08cc*/ 	.word	0x000057b0
        /*08d0*/ 	.word	0x000000ff
        /*08d4*/ 	.word	0x00000140
        /*08d8*/ 	.short	0x010a
        /*08da*/ 	.byte	0x15
	.zero		1


	//   ....[125]....
        /*08dc*/ 	.word	0x000057f0
        /*08e0*/ 	.word	0x00000000
        /*08e4*/ 	.word	0x00000148
        /*08e8*/ 	.short	0x010a
        /*08ea*/ 	.byte	0xff
	.zero		1


	//   ....[126]....
        /*08ec*/ 	.word	0x00005b30
        /*08f0*/ 	.word	0x00000003
        /*08f4*/ 	.word	0x00000160
        /*08f8*/ 	.short	0x010a
        /*08fa*/ 	.byte	0xff
	.zero		1


	//   ....[127]....
        /*08fc*/ 	.word	0x00005cb0
        /*0900*/ 	.word	0x00000000
        /*0904*/ 	.word	0x00000000
        /*0908*/ 	.short	0x0101
        /*090a*/ 	.byte	0xff
	.zero		1


	//   ....[128]....
        /*090c*/ 	.word	0x000067d0
        /*0910*/ 	.word	0x000000ff
        /*0914*/ 	.word	0x00000110
        /*0918*/ 	.short	0x010a
        /*091a*/ 	.byte	0x2c
	.zero		1


	//   ....[129]....
        /*091c*/ 	.word	0x00006810
        /*0920*/ 	.word	0x0000001a
        /*0924*/ 	.word	0x00000180
        /*0928*/ 	.short	0x010a
        /*092a*/ 	.byte	0xff
	.zero		1


	//   ....[130]....
        /*092c*/ 	.word	0x00006920
        /*0930*/ 	.word	0x000000ff
        /*0934*/ 	.word	0x00000110
        /*0938*/ 	.short	0x010a
        /*093a*/ 	.byte	0x2c
	.zero		1


	//   ....[131]....
        /*093c*/ 	.word	0x00006a00
        /*0940*/ 	.word	0x0000001a
        /*0944*/ 	.word	0x00000180
        /*0948*/ 	.short	0x010a
        /*094a*/ 	.byte	0xff
	.zero		1


	//   ....[132]....
        /*094c*/ 	.word	0x00007130
        /*0950*/ 	.word	0x00000000
        /*0954*/ 	.word	0x00000000
        /*0958*/ 	.short	0x0101
        /*095a*/ 	.byte	0xff
	.zero		1


	//   ....[133]....
        /*095c*/ 	.word	0x00007140
        /*0960*/ 	.word	0x00000004
        /*0964*/ 	.word	0x00000110
        /*0968*/ 	.short	0x010a
        /*096a*/ 	.byte	0xff
	.zero		1


	//   ....[134]....
        /*096c*/ 	.word	0x00007200
        /*0970*/ 	.word	0x00000004
        /*0974*/ 	.word	0x00000110
        /*0978*/ 	.short	0x010a
        /*097a*/ 	.byte	0xff
	.zero		1


	//   ....[135]....
        /*097c*/ 	.word	0x000079c0
        /*0980*/ 	.word	0x00000000
        /*0984*/ 	.word	0x00000000
        /*0988*/ 	.short	0x0101
        /*098a*/ 	.byte	0xff
	.zero		1


	//   ....[136]....
        /*098c*/ 	.word	0x000079e0
        /*0990*/ 	.word	0x00000002
        /*0994*/ 	.word	0x00000110
        /*0998*/ 	.short	0x010a
        /*099a*/ 	.byte	0xff
	.zero		1


	//   ....[137]....
        /*099c*/ 	.word	0x00007a90
        /*09a0*/ 	.word	0x00000002
        /*09a4*/ 	.word	0x00000110
        /*09a8*/ 	.short	0x010a
        /*09aa*/ 	.byte	0xff
	.zero		1


	//   ....[138]....
        /*09ac*/ 	.word	0x00008240
        /*09b0*/ 	.word	0x00000000
        /*09b4*/ 	.word	0x00000000
        /*09b8*/ 	.short	0x0101
        /*09ba*/ 	.byte	0xff
	.zero		1


	//   ....[139]....
        /*09bc*/ 	.word	0x00008260
        /*09c0*/ 	.word	0x00000003
        /*09c4*/ 	.word	0x00000110
        /*09c8*/ 	.short	0x010a
        /*09ca*/ 	.byte	0xff
	.zero		1


	//   ....[140]....
        /*09cc*/ 	.word	0x00008310
        /*09d0*/ 	.word	0x00000003
        /*09d4*/ 	.word	0x00000110
        /*09d8*/ 	.short	0x010a
        /*09da*/ 	.byte	0xff
	.zero		1


	//   ....[141]....
        /*09dc*/ 	.word	0x00008720
        /*09e0*/ 	.word	0x000000ff
        /*09e4*/ 	.word	0x00000000
        /*09e8*/ 	.short	0x0101
        /*09ea*/ 	.byte	0x04
	.zero		1


	//   ....[142]....
        /*09ec*/ 	.word	0x00008b30
        /*09f0*/ 	.word	0x00000000
        /*09f4*/ 	.word	0x00000000
        /*09f8*/ 	.short	0x0101
        /*09fa*/ 	.byte	0xff
	.zero		1


	//   ....[143]....
        /*09fc*/ 	.word	0x00008de0
        /*0a00*/ 	.word	0x000000ff
        /*0a04*/ 	.word	0x00000000
        /*0a08*/ 	.short	0x0101
        /*0a0a*/ 	.byte	0x04
	.zero		1


	//   ....[144]....
        /*0a0c*/ 	.word	0x00008e00
        /*0a10*/ 	.word	0x00000000
        /*0a14*/ 	.word	0x000001d0
        /*0a18*/ 	.short	0x010a
        /*0a1a*/ 	.byte	0xff
	.zero		1


	//   ....[145]....
        /*0a1c*/ 	.word	0x00008e60
        /*0a20*/ 	.word	0x00000000
        /*0a24*/ 	.word	0x00000088
        /*0a28*/ 	.short	0x010a
        /*0a2a*/ 	.byte	0xff
	.zero		1


	//   ....[146]....
        /*0a2c*/ 	.word	0x00008ec0
        /*0a30*/ 	.word	0x00000000
        /*0a34*/ 	.word	0x00000088
        /*0a38*/ 	.short	0x010a
        /*0a3a*/ 	.byte	0xff
	.zero		1


	//   ....[147]....
        /*0a3c*/ 	.word	0x00008f10
        /*0a40*/ 	.word	0x00000003
        /*0a44*/ 	.word	0x00000160
        /*0a48*/ 	.short	0x010a
        /*0a4a*/ 	.byte	0xff
	.zero		1


	//   ....[148]....
        /*0a4c*/ 	.word	0x00008f70
        /*0a50*/ 	.word	0x00000000
        /*0a54*/ 	.word	0x00000000
        /*0a58*/ 	.short	0x010a
        /*0a5a*/ 	.byte	0xff
	.zero		1


	//   ....[149]....
        /*0a5c*/ 	.word	0x00008fd0
        /*0a60*/ 	.word	0x00000000
        /*0a64*/ 	.word	0x00000000
        /*0a68*/ 	.short	0x010a
        /*0a6a*/ 	.byte	0xff
	.zero		1


	//   ....[150]....
        /*0a6c*/ 	.word	0x00009030
        /*0a70*/ 	.word	0x00000000
        /*0a74*/ 	.word	0x00000000
        /*0a78*/ 	.short	0x010a
        /*0a7a*/ 	.byte	0xff
	.zero		1


	//   ....[151]....
        /*0a7c*/ 	.word	0x00009090
        /*0a80*/ 	.word	0x00000000
        /*0a84*/ 	.word	0x00000000
        /*0a88*/ 	.short	0x010a
        /*0a8a*/ 	.byte	0xff
	.zero		1


	//   ....[152]....
        /*0a8c*/ 	.word	0x000090f0
        /*0a90*/ 	.word	0x00000000
        /*0a94*/ 	.word	0x00000000
        /*0a98*/ 	.short	0x010a
        /*0a9a*/ 	.byte	0xff
	.zero		1


	//   ....[153]....
        /*0a9c*/ 	.word	0x00009150
        /*0aa0*/ 	.word	0x00000000
        /*0aa4*/ 	.word	0x00000000
        /*0aa8*/ 	.short	0x010a
        /*0aaa*/ 	.byte	0xff
	.zero		1


	//   ....[154]....
        /*0aac*/ 	.word	0x000091b0
        /*0ab0*/ 	.word	0x00000000
        /*0ab4*/ 	.word	0x00000000
        /*0ab8*/ 	.short	0x010a
        /*0aba*/ 	.byte	0xff
	.zero		1


	//   ....[155]....
        /*0abc*/ 	.word	0x00009210
        /*0ac0*/ 	.word	0x00000000
        /*0ac4*/ 	.word	0x00000000
        /*0ac8*/ 	.short	0x010a
        /*0aca*/ 	.byte	0xff
	.zero		1


	//   ....[156]....
        /*0acc*/ 	.word	0x00009270
        /*0ad0*/ 	.word	0x00000000
        /*0ad4*/ 	.word	0x00000000
        /*0ad8*/ 	.short	0x010a
        /*0ada*/ 	.byte	0xff
	.zero		1


	//   ....[157]....
        /*0adc*/ 	.word	0x000092d0
        /*0ae0*/ 	.word	0x00000000
        /*0ae4*/ 	.word	0x00000000
        /*0ae8*/ 	.short	0x010a
        /*0aea*/ 	.byte	0xff
	.zero		1


	//   ....[158]....
        /*0aec*/ 	.word	0x00009330
        /*0af0*/ 	.word	0x00000000
        /*0af4*/ 	.word	0x00000000
        /*0af8*/ 	.short	0x010a
        /*0afa*/ 	.byte	0xff
	.zero		1


	//   ....[159]....
        /*0afc*/ 	.word	0x00009390
        /*0b00*/ 	.word	0x00000000
        /*0b04*/ 	.word	0x00000000
        /*0b08*/ 	.short	0x010a
        /*0b0a*/ 	.byte	0xff
	.zero		1


	//   ....[160]....
        /*0b0c*/ 	.word	0x000093f0
        /*0b10*/ 	.word	0x00000000
        /*0b14*/ 	.word	0x00000000
        /*0b18*/ 	.short	0x010a
        /*0b1a*/ 	.byte	0xff
	.zero		1


	//   ....[161]....
        /*0b1c*/ 	.word	0x00009450
        /*0b20*/ 	.word	0x00000000
        /*0b24*/ 	.word	0x00000000
        /*0b28*/ 	.short	0x010a
        /*0b2a*/ 	.byte	0xff
	.zero		1


	//   ....[162]....
        /*0b2c*/ 	.word	0x000094b0
        /*0b30*/ 	.word	0x00000000
        /*0b34*/ 	.word	0x00000000
        /*0b38*/ 	.short	0x010a
        /*0b3a*/ 	.byte	0xff
	.zero		1


	//   ....[163]....
        /*0b3c*/ 	.word	0x00009510
        /*0b40*/ 	.word	0x00000000
        /*0b44*/ 	.word	0x00000000
        /*0b48*/ 	.short	0x010a
        /*0b4a*/ 	.byte	0xff
	.zero		1


	//   ....[164]....
        /*0b4c*/ 	.word	0x00009560
        /*0b50*/ 	.word	0x00000002
        /*0b54*/ 	.word	0x000001c0
        /*0b58*/ 	.short	0x010a
        /*0b5a*/ 	.byte	0xff
	.zero		1


	//   ....[165]....
        /*0b5c*/ 	.word	0x000095c0
        /*0b60*/ 	.word	0x00000002
        /*0b64*/ 	.word	0x00000170
        /*0b68*/ 	.short	0x010a
        /*0b6a*/ 	.byte	0xff
	.zero		1


	//   ....[166]....
        /*0b6c*/ 	.word	0x00009610
        /*0b70*/ 	.word	0x00000002
        /*0b74*/ 	.word	0x00000160
        /*0b78*/ 	.short	0x010a
        /*0b7a*/ 	.byte	0xff
	.zero		1


	//   ....[167]....
        /*0b7c*/ 	.word	0x00009670
        /*0b80*/ 	.word	0x00000000
        /*0b84*/ 	.word	0x00000170
        /*0b88*/ 	.short	0x010a
        /*0b8a*/ 	.byte	0xff
	.zero		1


	//   ....[168]....
        /*0b8c*/ 	.word	0x000096c0
        /*0b90*/ 	.word	0x00000000
        /*0b94*/ 	.word	0x00000160
        /*0b98*/ 	.short	0x010a
        /*0b9a*/ 	.byte	0xff
	.zero		1


	//   ....[169]....
        /*0b9c*/ 	.word	0x00009720
        /*0ba0*/ 	.word	0x00000002
        /*0ba4*/ 	.word	0x000001a0
        /*0ba8*/ 	.short	0x010a
        /*0baa*/ 	.byte	0xff
	.zero		1


	//   ....[170]....
        /*0bac*/ 	.word	0x00009780
        /*0bb0*/ 	.word	0x00000000
        /*0bb4*/ 	.word	0x00000000
        /*0bb8*/ 	.short	0x010a
        /*0bba*/ 	.byte	0xff
	.zero		1


	//   ....[171]....
        /*0bbc*/ 	.word	0x000097e0
        /*0bc0*/ 	.word	0x00000000
        /*0bc4*/ 	.word	0x00000000
        /*0bc8*/ 	.short	0x010a
        /*0bca*/ 	.byte	0xff
	.zero		1


	//   ....[172]....
        /*0bcc*/ 	.word	0x00009840
        /*0bd0*/ 	.word	0x00000000
        /*0bd4*/ 	.word	0x00000000
        /*0bd8*/ 	.short	0x010a
        /*0bda*/ 	.byte	0xff
	.zero		1


	//   ....[173]....
        /*0bdc*/ 	.word	0x000098a0
        /*0be0*/ 	.word	0x00000000
        /*0be4*/ 	.word	0x00000000
        /*0be8*/ 	.short	0x010a
        /*0bea*/ 	.byte	0xff
	.zero		1


	//   ....[174]....
        /*0bec*/ 	.word	0x00009900
        /*0bf0*/ 	.word	0x00000000
        /*0bf4*/ 	.word	0x00000000
        /*0bf8*/ 	.short	0x010a
        /*0bfa*/ 	.byte	0xff
	.zero		1


	//   ....[175]....
        /*0bfc*/ 	.word	0x00009950
        /*0c00*/ 	.word	0x0000000c
        /*0c04*/ 	.word	0x00000160
        /*0c08*/ 	.short	0x010a
        /*0c0a*/ 	.byte	0xff
	.zero		1


	//   ....[176]....
        /*0c0c*/ 	.word	0x000099b0
        /*0c10*/ 	.word	0x00000000
        /*0c14*/ 	.word	0x00000158
        /*0c18*/ 	.short	0x010a
        /*0c1a*/ 	.byte	0xff
	.zero		1


	//   ....[177]....
        /*0c1c*/ 	.word	0x00009a10
        /*0c20*/ 	.word	0x00000000
        /*0c24*/ 	.word	0x00000130
        /*0c28*/ 	.short	0x010a
        /*0c2a*/ 	.byte	0xff
	.zero		1


	//   ....[178]....
        /*0c2c*/ 	.word	0x00009a70
        /*0c30*/ 	.word	0x00000000
        /*0c34*/ 	.word	0x00000138
        /*0c38*/ 	.short	0x010a
        /*0c3a*/ 	.byte	0xff
	.zero		1


	//   ....[179]....
        /*0c3c*/ 	.word	0x00009ad0
        /*0c40*/ 	.word	0x00000000
        /*0c44*/ 	.word	0x00000140
        /*0c48*/ 	.short	0x010a
        /*0c4a*/ 	.byte	0xff
	.zero		1


	//   ....[180]....
        /*0c4c*/ 	.word	0x00009b30
        /*0c50*/ 	.word	0x00000000
        /*0c54*/ 	.word	0x00000148
        /*0c58*/ 	.short	0x010a
        /*0c5a*/ 	.byte	0xff
	.zero		1


	//   ....[181]....
        /*0c5c*/ 	.word	0x00009b90
        /*0c60*/ 	.word	0x00000000
        /*0c64*/ 	.word	0x00000130
        /*0c68*/ 	.short	0x010a
        /*0c6a*/ 	.byte	0xff
	.zero		1


	//   ....[182]....
        /*0c6c*/ 	.word	0x00009bf0
        /*0c70*/ 	.word	0x00000000
        /*0c74*/ 	.word	0x00000138
        /*0c78*/ 	.short	0x010a
        /*0c7a*/ 	.byte	0xff
	.zero		1


	//   ....[183]....
        /*0c7c*/ 	.word	0x00009c50
        /*0c80*/ 	.word	0x00000000
        /*0c84*/ 	.word	0x00000140
        /*0c88*/ 	.short	0x010a
        /*0c8a*/ 	.byte	0xff
	.zero		1


	//   ....[184]....
        /*0c8c*/ 	.word	0x00009ca0
        /*0c90*/ 	.word	0x00000003
        /*0c94*/ 	.word	0x00000160
        /*0c98*/ 	.short	0x010a
        /*0c9a*/ 	.byte	0xff
	.zero		1


	//   ....[185]....
        /*0c9c*/ 	.word	0x00009d00
        /*0ca0*/ 	.word	0x00000000
        /*0ca4*/ 	.word	0x00000110
        /*0ca8*/ 	.short	0x010a
        /*0caa*/ 	.byte	0xff
	.zero		1


	//   ....[186]....
        /*0cac*/ 	.word	0x00009d50
        /*0cb0*/ 	.word	0x0000001a
        /*0cb4*/ 	.word	0x00000180
        /*0cb8*/ 	.short	0x010a
        /*0cba*/ 	.byte	0xff
	.zero		1


	//   ....[187]....
        /*0cbc*/ 	.word	0x00009da0
        /*0cc0*/ 	.word	0x00000004
        /*0cc4*/ 	.word	0x00000110
        /*0cc8*/ 	.short	0x010a
        /*0cca*/ 	.byte	0xff
	.zero		1


	//   ....[188]....
        /*0ccc*/ 	.word	0x00009df0
        /*0cd0*/ 	.word	0x00000002
        /*0cd4*/ 	.word	0x00000110
        /*0cd8*/ 	.short	0x010a
        /*0cda*/ 	.byte	0xff
	.zero		1


	//   ....[189]....
        /*0cdc*/ 	.word	0x00009e40
        /*0ce0*/ 	.word	0x00000003
        /*0ce4*/ 	.word	0x00000110
        /*0ce8*/ 	.short	0x010a
        /*0cea*/ 	.byte	0xff
	.zero		1


	//----- nvinfo : EIATTR_NUM_MBARRIERS
	.align		4
.L_47:
        /*0cec*/ 	.byte	0x03, 0x38
        /*0cee*/ 	.short	0x003c


	//----- nvinfo : EIATTR_EXIT_INSTR_OFFSETS
	.align		4
        /*0cf0*/ 	.byte	0x04, 0x1c
        /*0cf2*/ 	.short	(.L_49 - .L_48)


	//   ....[0]....
.L_48:
        /*0cf4*/ 	.word	0x00003290


	//   ....[1]....
        /*0cf8*/ 	.word	0x000037a0


	//   ....[2]....
        /*0cfc*/ 	.word	0x00003800


	//   ....[3]....
        /*0d00*/ 	.word	0x000046a0


	//   ....[4]....
        /*0d04*/ 	.word	0x00005820


	//   ....[5]....
        /*0d08*/ 	.word	0x00005860


	//   ....[6]....
        /*0d0c*/ 	.word	0x00008cc0


	//   ....[7]....
        /*0d10*/ 	.word	0x00008d40


	//   ....[8]....
        /*0d14*/ 	.word	0x00008d70


	//   ....[9]....
        /*0d18*/ 	.word	0x00008df0


	//----- nvinfo : EIATTR_MAX_THREADS
	.align		4
.L_49:
        /*0d1c*/ 	.byte	0x04, 0x05
        /*0d1e*/ 	.short	(.L_51 - .L_50)
.L_50:
        /*0d20*/ 	.word	0x00000100
        /*0d24*/ 	.word	0x00000001
        /*0d28*/ 	.word	0x00000001


	//----- nvinfo : EIATTR_CRS_STACK_SIZE
	.align		4
.L_51:
        /*0d2c*/ 	.byte	0x04, 0x1e
        /*0d2e*/ 	.short	(.L_53 - .L_52)
.L_52:
        /*0d30*/ 	.word	0x00000000


	//----- nvinfo : EIATTR_CBANK_PARAM_SIZE
	.align		4
.L_53:
        /*0d34*/ 	.byte	0x03, 0x19
        /*0d36*/ 	.short	0x0800


	//----- nvinfo : EIATTR_PARAM_CBANK
	.align		4
        /*0d38*/ 	.byte	0x04, 0x0a
        /*0d3a*/ 	.short	(.L_55 - .L_54)
	.align		4
.L_54:
        /*0d3c*/ 	.word	index@(.nv.constant0._ZN7cutlass13device_kernelINS_4gemm6kernel13GemmUniversalIN4cute5tupleIJiiiiEEENS1_10collective13CollectiveMmaINS1_35MainloopSm100TmaUmmaWarpSpecializedILi17ELi2ELi4ENS5_IJNS4_1CILi1EEENSA_ILi2EEESB_EEEEENS5_IJNSA_ILi64EEENSA_ILi128EEENSA_ILi32EEEEEENS_10bfloat16_tENS5_IJlSB_lEEESJ_SK_NS4_8TiledMMAINS4_8MMA_AtomIJNS4_20SM100_MMA_F16BF16_SSISJ_SJ_fLi64ELi128ELNS4_4UMMA5MajorE0ELSP_0ELNSO_7ScaleInE0ELSQ_0EEEEEENS4_6LayoutINS5_IJSB_SB_SB_EEENS5_IJNSA_ILi0EEESV_SV_EEEEENS5_IJNS4_10UnderscoreESY_SY_EEEEENS4_23SM90_TMA_LOAD_MULTICASTENS4_14ComposedLayoutINS4_7SwizzleILi2ELi4ELi3EEENS4_18smem_ptr_flag_bitsILi16EEENST_INS5_IJNSA_ILi8EEESH_EEENS5_IJSH_SB_EEEEEEEvNS4_8identityENS4_13SM90_TMA_LOADES1B_vS1C_EENS_8epilogue10collective18CollectiveEpilogueINS1F_23Sm100TmaWarpSpecializedILi4ELi2ELi16ELb1ELb0EEEJSI_NS5_IJNST_ISF_SB_EENST_ISH_SB_EEEEESJ_SK_SJ_SK_NS1F_6fusion15FusionCallbacksIS1J_NS1N_17LinearCombinationISJ_fSJ_fLNS_15FloatRoundStyleE2EEESI_S1M_JEEENS4_5SM1004TMEM4LOAD26SM100_TMEM_LOAD_16dp256b4xES1D_S1B_NS4_17SM75_U32x4_LDSM_NENS4_14SM90_TMA_STOREES1B_NS4_17SM90_U32x4_STSM_NENS4_39AutoVectorizingCopyWithAssumedAlignmentILi128EEEEEEvvEEEEvNT_6ParamsE)
        /*0d40*/ 	.short	0x0380
        /*0d42*/ 	.short	0x0800


	//----- nvinfo : EIATTR_SW_WAR
	.align		4
.L_55:
        /*0d44*/ 	.byte	0x04, 0x36
        /*0d46*/ 	.short	(.L_57 - .L_56)
.L_56:
        /*0d48*/ 	.word	0x00000008
.L_57:


//--------------------- .nv.callgraph             --------------------------
	.section	.nv.callgraph,"",@"SHT_CUDA_CALLGRAPH"
	.align	4
	.sectionentsize	8
	.align		4
        /*0000*/ 	.word	0x00000000
	.align		4
        /*0004*/ 	.word	0xffffffff
	.align		4
        /*0008*/ 	.word	index@(_ZN7cutlass13device_kernelINS_4gemm6kernel13GemmUniversalIN4cute5tupleIJiiiiEEENS1_10collective13CollectiveMmaINS1_35MainloopSm100TmaUmmaWarpSpecializedILi17ELi2ELi4ENS5_IJNS4_1CILi1EEENSA_ILi2EEESB_EEEEENS5_IJNSA_ILi64EEENSA_ILi128EEENSA_ILi32EEEEEENS_10bfloat16_tENS5_IJlSB_lEEESJ_SK_NS4_8TiledMMAINS4_8MMA_AtomIJNS4_20SM100_MMA_F16BF16_SSISJ_SJ_fLi64ELi128ELNS4_4UMMA5MajorE0ELSP_0ELNSO_7ScaleInE0ELSQ_0EEEEEENS4_6LayoutINS5_IJSB_SB_SB_EEENS5_IJNSA_ILi0EEESV_SV_EEEEENS5_IJNS4_10UnderscoreESY_SY_EEEEENS4_23SM90_TMA_LOAD_MULTICASTENS4_14ComposedLayoutINS4_7SwizzleILi2ELi4ELi3EEENS4_18smem_ptr_flag_bitsILi16EEENST_INS5_IJNSA_ILi8EEESH_EEENS5_IJSH_SB_EEEEEEEvNS4_8identityENS4_13SM90_TMA_LOADES1B_vS1C_EENS_8epilogue10collective18CollectiveEpilogueINS1F_23Sm100TmaWarpSpecializedILi4ELi2ELi16ELb1ELb0EEEJSI_NS5_IJNST_ISF_SB_EENST_ISH_SB_EEEEESJ_SK_SJ_SK_NS1F_6fusion15FusionCallbacksIS1J_NS1N_17LinearCombinationISJ_fSJ_fLNS_15FloatRoundStyleE2EEESI_S1M_JEEENS4_5SM1004TMEM4LOAD26SM100_TMEM_LOAD_16dp256b4xES1D_S1B_NS4_17SM75_U32x4_LDSM_NENS4_14SM90_TMA_STOREES1B_NS4_17SM90_U32x4_STSM_NENS4_39AutoVectorizingCopyWithAssumedAlignmentILi128EEEEEEvvEEEEvNT_6ParamsE)
	.align		4
        /*000c*/ 	.word	index@(__assertfail)
	.align		4
        /*0010*/ 	.word	0x00000000
	.align		4
        /*0014*/ 	.word	0xfffffffe
	.align		4
        /*0018*/ 	.word	0x00000000
	.align		4
        /*001c*/ 	.word	0xfffffffd
	.align		4
        /*0020*/ 	.word	0x00000000
	.align		4
        /*0024*/ 	.word	0xfffffffc


//--------------------- .nv.constant4             --------------------------
	.section	.nv.constant4,"a",@progbits
	.align	8
	.align		8
.nv.constant4:
        /*0000*/ 	.dword	__assertfail
	.align		8
        /*0008*/ 	.dword	__unnamed_1
	.align		8
        /*0010*/ 	.dword	__unnamed_2
	.align		8
        /*0018*/ 	.dword	_ZN40_INTERNAL_194f5792_4_k_cu_57c75b4a_305314cuda3std3__45__cpo5beginE
	.align		8
        /*0020*/ 	.dword	_ZN40_INTERNAL_194f5792_4_k_cu_57c75b4a_305314cuda3std3__45__cpo3endE
	.align		8
        /*0028*/ 	.dword	_ZN40_INTERNAL_194f5792_4_k_cu_57c75b4a_305314cuda3std3__45__cpo6cbeginE
	.align		8
        /*0030*/ 	.dword	_ZN40_INTERNAL_194f5792_4_k_cu_57c75b4a_305314cuda3std3__45__cpo4cendE
	.align		8
        /*0038*/ 	.dword	_ZN40_INTERNAL_194f5792_4_k_cu_57c75b4a_305314cuda3std3__442_GLOBAL__N__194f5792_4_k_cu_57c75b4a_305316ignoreE
	.align		8
        /*0040*/ 	.dword	_ZN40_INTERNAL_194f5792_4_k_cu_57c75b4a_305314cuda3std3__419piecewise_constructE
	.align		8
        /*0048*/ 	.dword	_ZN40_INTERNAL_194f5792_4_k_cu_57c75b4a_305314cuda3std3__48in_placeE
	.align		8
        /*0050*/ 	.dword	_ZN40_INTERNAL_194f5792_4_k_cu_57c75b4a_305314cuda3std6ranges3__45__cpo4swapE
	.align		8
        /*0058*/ 	.dword	_ZN40_INTERNAL_194f5792_4_k_cu_57c75b4a_305314cuda3std6ranges3__45__cpo9iter_moveE
	.align		8
        /*0060*/ 	.dword	_ZN40_INTERNAL_194f5792_4_k_cu_57c75b4a_305314cute7productE
	.align		8
        /*0068*/ 	.dword	_ZN40_INTERNAL_194f5792_4_k_cu_57c75b4a_305314cute1_E
	.align		8
        /*0070*/ 	.dword	$str$25
	.align		8
        /*0078*/ 	.dword	$str$26
	.align		8
        /*0080*/ 	.dword	$str$27
	.align		8
        /*0088*/ 	.dword	$str$28


//--------------------- .text._ZN7cutlass13device_kernelINS_4gemm6kernel13GemmUniversalIN4cute5tupleIJiiiiEEENS1_10collective13CollectiveMmaINS1_35MainloopSm100TmaUmmaWarpSpecializedILi17ELi2ELi4ENS5_IJNS4_1CILi1EEENSA_ILi2EEESB_EEEEENS5_IJNSA_ILi64EEENSA_ILi128EEENSA_ILi32EEEEEENS_10bfloat16_tENS5_IJlSB_lEEESJ_SK_NS4_8TiledMMAINS4_8MMA_AtomIJNS4_20SM100_MMA_F16BF16_SSISJ_SJ_fLi64ELi128ELNS4_4UMMA5MajorE0ELSP_0ELNSO_7ScaleInE0ELSQ_0EEEEEENS4_6LayoutINS5_IJSB_SB_SB_EEENS5_IJNSA_ILi0EEESV_SV_EEEEENS5_IJNS4_10UnderscoreESY_SY_EEEEENS4_23SM90_TMA_LOAD_MULTICASTENS4_14ComposedLayoutINS4_7SwizzleILi2ELi4ELi3EEENS4_18smem_ptr_flag_bitsILi16EEENST_INS5_IJNSA_ILi8EEESH_EEENS5_IJSH_SB_EEEEEEEvNS4_8identityENS4_13SM90_TMA_LOADES1B_vS1C_EENS_8epilogue10collective18CollectiveEpilogueINS1F_23Sm100TmaWarpSpecializedILi4ELi2ELi16ELb1ELb0EEEJSI_NS5_IJNST_ISF_SB_EENST_ISH_SB_EEEEESJ_SK_SJ_SK_NS1F_6fusion15FusionCallbacksIS1J_NS1N_17LinearCombinationISJ_fSJ_fLNS_15FloatRoundStyleE2EEESI_S1M_JEEENS4_5SM1004TMEM4LOAD26SM100_TMEM_LOAD_16dp256b4xES1D_S1B_NS4_17SM75_U32x4_LDSM_NENS4_14SM90_TMA_STOREES1B_NS4_17SM90_U32x4_STSM_NENS4_39AutoVectorizingCopyWithAssumedAlignmentILi128EEEEEEvvEEEEvNT_6ParamsE --------------------------
	.section	.text._ZN7cutlass13device_kernelINS_4gemm6kernel13GemmUniversalIN4cute5tupleIJiiiiEEENS1_10collective13CollectiveMmaINS1_35MainloopSm100TmaUmmaWarpSpecializedILi17ELi2ELi4ENS5_IJNS4_1CILi1EEENSA_ILi2EEESB_EEEEENS5_IJNSA_ILi64EEENSA_ILi128EEENSA_ILi32EEEEEENS_10bfloat16_tENS5_IJlSB_lEEESJ_SK_NS4_8TiledMMAINS4_8MMA_AtomIJNS4_20SM100_MMA_F16BF16_SSISJ_SJ_fLi64ELi128ELNS4_4UMMA5MajorE0ELSP_0ELNSO_7ScaleInE0ELSQ_0EEEEEENS4_6LayoutINS5_IJSB_SB_SB_EEENS5_IJNSA_ILi0EEESV_SV_EEEEENS5_IJNS4_10UnderscoreESY_SY_EEEEENS4_23SM90_TMA_LOAD_MULTICASTENS4_14ComposedLayoutINS4_7SwizzleILi2ELi4ELi3EEENS4_18smem_ptr_flag_bitsILi16EEENST_INS5_IJNSA_ILi8EEESH_EEENS5_IJSH_SB_EEEEEEEvNS4_8identityENS4_13SM90_TMA_LOADES1B_vS1C_EENS_8epilogue10collective18CollectiveEpilogueINS1F_23Sm100TmaWarpSpecializedILi4ELi2ELi16ELb1ELb0EEEJSI_NS5_IJNST_ISF_SB_EENST_ISH_SB_EEEEESJ_SK_SJ_SK_NS1F_6fusion15FusionCallbacksIS1J_NS1N_17LinearCombinationISJ_fSJ_fLNS_15FloatRoundStyleE2EEESI_S1M_JEEENS4_5SM1004TMEM4LOAD26SM100_TMEM_LOAD_16dp256b4xES1D_S1B_NS4_17SM75_U32x4_LDSM_NENS4_14SM90_TMA_STOREES1B_NS4_17SM90_U32x4_STSM_NENS4_39AutoVectorizingCopyWithAssumedAlignmentILi128EEEEEEvvEEEEvNT_6ParamsE,"ax",@progbits
	.align	128
.text._ZN7cutlass13device_kernelINS_4gemm6kernel13GemmUniversalIN4cute5tupleIJiiiiEEENS1_10collective13CollectiveMmaINS1_35MainloopSm100TmaUmmaWarpSpecializedILi17ELi2ELi4ENS5_IJNS4_1CILi1EEENSA_ILi2EEESB_EEEEENS5_IJNSA_ILi64EEENSA_ILi128EEENSA_ILi32EEEEEENS_10bfloat16_tENS5_IJlSB_lEEESJ_SK_NS4_8TiledMMAINS4_8MMA_AtomIJNS4_20SM100_MMA_F16BF16_SSISJ_SJ_fLi64ELi128ELNS4_4UMMA5MajorE0ELSP_0ELNSO_7ScaleInE0ELSQ_0EEEEEENS4_6LayoutINS5_IJSB_SB_SB_EEENS5_IJNSA_ILi0EEESV_SV_EEEEENS5_IJNS4_10UnderscoreESY_SY_EEEEENS4_23SM90_TMA_LOAD_MULTICASTENS4_14ComposedLayoutINS4_7SwizzleILi2ELi4ELi3EEENS4_18smem_ptr_flag_bitsILi16EEENST_INS5_IJNSA_ILi8EEESH_EEENS5_IJSH_SB_EEEEEEEvNS4_8identityENS4_13SM90_TMA_LOADES1B_vS1C_EENS_8epilogue10collective18CollectiveEpilogueINS1F_23Sm100TmaWarpSpecializedILi4ELi2ELi16ELb1ELb0EEEJSI_NS5_IJNST_ISF_SB_EENST_ISH_SB_EEEEESJ_SK_SJ_SK_NS1F_6fusion15FusionCallbacksIS1J_NS1N_17LinearCombinationISJ_fSJ_fLNS_15FloatRoundStyleE2EEESI_S1M_JEEENS4_5SM1004TMEM4LOAD26SM100_TMEM_LOAD_16dp256b4xES1D_S1B_NS4_17SM75_U32x4_LDSM_NENS4_14SM90_TMA_STOREES1B_NS4_17SM90_U32x4_STSM_NENS4_39AutoVectorizingCopyWithAssumedAlignmentILi128EEEEEEvvEEEEvNT_6ParamsE:
        .type           _ZN7cutlass13device_kernelINS_4gemm6kernel13GemmUniversalIN4cute5tupleIJiiiiEEENS1_10collective13CollectiveMmaINS1_35MainloopSm100TmaUmmaWarpSpecializedILi17ELi2ELi4ENS5_IJNS4_1CILi1EEENSA_ILi2EEESB_EEEEENS5_IJNSA_ILi64EEENSA_ILi128EEENSA_ILi32EEEEEENS_10bfloat16_tENS5_IJlSB_lEEESJ_SK_NS4_8TiledMMAINS4_8MMA_AtomIJNS4_20SM100_MMA_F16BF16_SSISJ_SJ_fLi64ELi128ELNS4_4UMMA5MajorE0ELSP_0ELNSO_7ScaleInE0ELSQ_0EEEEEENS4_6LayoutINS5_IJSB_SB_SB_EEENS5_IJNSA_ILi0EEESV_SV_EEEEENS5_IJNS4_10UnderscoreESY_SY_EEEEENS4_23SM90_TMA_LOAD_MULTICASTENS4_14ComposedLayoutINS4_7SwizzleILi2ELi4ELi3EEENS4_18smem_ptr_flag_bitsILi16EEENST_INS5_IJNSA_ILi8EEESH_EEENS5_IJSH_SB_EEEEEEEvNS4_8identityENS4_13SM90_TMA_LOADES1B_vS1C_EENS_8epilogue10collective18CollectiveEpilogueINS1F_23Sm100TmaWarpSpecializedILi4ELi2ELi16ELb1ELb0EEEJSI_NS5_IJNST_ISF_SB_EENST_ISH_SB_EEEEESJ_SK_SJ_SK_NS1F_6fusion15FusionCallbacksIS1J_NS1N_17LinearCombinationISJ_fSJ_fLNS_15FloatRoundStyleE2EEESI_S1M_JEEENS4_5SM1004TMEM4LOAD26SM100_TMEM_LOAD_16dp256b4xES1D_S1B_NS4_17SM75_U32x4_LDSM_NENS4_14SM90_TMA_STOREES1B_NS4_17SM90_U32x4_STSM_NENS4_39AutoVectorizingCopyWithAssumedAlignmentILi128EEEEEEvvEEEEvNT_6ParamsE,@function
        .size           _ZN7cutlass13device_kernelINS_4gemm6kernel13GemmUniversalIN4cute5tupleIJiiiiEEENS1_10collective13CollectiveMmaINS1_35MainloopSm100TmaUmmaWarpSpecializedILi17ELi2ELi4ENS5_IJNS4_1CILi1EEENSA_ILi2EEESB_EEEEENS5_IJNSA_ILi64EEENSA_ILi128EEENSA_ILi32EEEEEENS_10bfloat16_tENS5_IJlSB_lEEESJ_SK_NS4_8TiledMMAINS4_8MMA_AtomIJNS4_20SM100_MMA_F16BF16_SSISJ_SJ_fLi64ELi128ELNS4_4UMMA5MajorE0ELSP_0ELNSO_7ScaleInE0ELSQ_0EEEEEENS4_6LayoutINS5_IJSB_SB_SB_EEENS5_IJNSA_ILi0EEESV_SV_EEEEENS5_IJNS4_10UnderscoreESY_SY_EEEEENS4_23SM90_TMA_LOAD_MULTICASTENS4_14ComposedLayoutINS4_7SwizzleILi2ELi4ELi3EEENS4_18smem_ptr_flag_bitsILi16EEENST_INS5_IJNSA_ILi8EEESH_EEENS5_IJSH_SB_EEEEEEEvNS4_8identityENS4_13SM90_TMA_LOADES1B_vS1C_EENS_8epilogue10collective18CollectiveEpilogueINS1F_23Sm100TmaWarpSpecializedILi4ELi2ELi16ELb1ELb0EEEJSI_NS5_IJNST_ISF_SB_EENST_ISH_SB_EEEEESJ_SK_SJ_SK_NS1F_6fusion15FusionCallbacksIS1J_NS1N_17LinearCombinationISJ_fSJ_fLNS_15FloatRoundStyleE2EEESI_S1M_JEEENS4_5SM1004TMEM4LOAD26SM100_TMEM_LOAD_16dp256b4xES1D_S1B_NS4_17SM75_U32x4_LDSM_NENS4_14SM90_TMA_STOREES1B_NS4_17SM90_U32x4_STSM_NENS4_39AutoVectorizingCopyWithAssumedAlignmentILi128EEEEEEvvEEEEvNT_6ParamsE,(.L_x_223 - _ZN7cutlass13device_kernelINS_4gemm6kernel13GemmUniversalIN4cute5tupleIJiiiiEEENS1_10collective13CollectiveMmaINS1_35MainloopSm100TmaUmmaWarpSpecializedILi17ELi2ELi4ENS5_IJNS4_1CILi1EEENSA_ILi2EEESB_EEEEENS5_IJNSA_ILi64EEENSA_ILi128EEENSA_ILi32EEEEEENS_10bfloat16_tENS5_IJlSB_lEEESJ_SK_NS4_8TiledMMAINS4_8MMA_AtomIJNS4_20SM100_MMA_F16BF16_SSISJ_SJ_fLi64ELi128ELNS4_4UMMA5MajorE0ELSP_0ELNSO_7ScaleInE0ELSQ_0EEEEEENS4_6LayoutINS5_IJSB_SB_SB_EEENS5_IJNSA_ILi0EEESV_SV_EEEEENS5_IJNS4_10UnderscoreESY_SY_EEEEENS4_23SM90_TMA_LOAD_MULTICASTENS4_14ComposedLayoutINS4_7SwizzleILi2ELi4ELi3EEENS4_18smem_ptr_flag_bitsILi16EEENST_INS5_IJNSA_ILi8EEESH_EEENS5_IJSH_SB_EEEEEEEvNS4_8identityENS4_13SM90_TMA_LOADES1B_vS1C_EENS_8epilogue10collective18CollectiveEpilogueINS1F_23Sm100TmaWarpSpecializedILi4ELi2ELi16ELb1ELb0EEEJSI_NS5_IJNST_ISF_SB_EENST_ISH_SB_EEEEESJ_SK_SJ_SK_NS1F_6fusion15FusionCallbacksIS1J_NS1N_17LinearCombinationISJ_fSJ_fLNS_15FloatRoundStyleE2EEESI_S1M_JEEENS4_5SM1004TMEM4LOAD26SM100_TMEM_LOAD_16dp256b4xES1D_S1B_NS4_17SM75_U32x4_LDSM_NENS4_14SM90_TMA_STOREES1B_NS4_17SM90_U32x4_STSM_NENS4_39AutoVectorizingCopyWithAssumedAlignmentILi128EEEEEEvvEEEEvNT_6ParamsE)
        .other          _ZN7cutlass13device_kernelINS_4gemm6kernel13GemmUniversalIN4cute5tupleIJiiiiEEENS1_10collective13CollectiveMmaINS1_35MainloopSm100TmaUmmaWarpSpecializedILi17ELi2ELi4ENS5_IJNS4_1CILi1EEENSA_ILi2EEESB_EEEEENS5_IJNSA_ILi64EEENSA_ILi128EEENSA_ILi32EEEEEENS_10bfloat16_tENS5_IJlSB_lEEESJ_SK_NS4_8TiledMMAINS4_8MMA_AtomIJNS4_20SM100_MMA_F16BF16_SSISJ_SJ_fLi64ELi128ELNS4_4UMMA5MajorE0ELSP_0ELNSO_7ScaleInE0ELSQ_0EEEEEENS4_6LayoutINS5_IJSB_SB_SB_EEENS5_IJNSA_ILi0EEESV_SV_EEEEENS5_IJNS4_10UnderscoreESY_SY_EEEEENS4_23SM90_TMA_LOAD_MULTICASTENS4_14ComposedLayoutINS4_7SwizzleILi2ELi4ELi3EEENS4_18smem_ptr_flag_bitsILi16EEENST_INS5_IJNSA_ILi8EEESH_EEENS5_IJSH_SB_EEEEEEEvNS4_8identityENS4_13SM90_TMA_LOADES1B_vS1C_EENS_8epilogue10collective18CollectiveEpilogueINS1F_23Sm100TmaWarpSpecializedILi4ELi2ELi16ELb1ELb0EEEJSI_NS5_IJNST_ISF_SB_EENST_ISH_SB_EEEEESJ_SK_SJ_SK_NS1F_6fusion15FusionCallbacksIS1J_NS1N_17LinearCombinationISJ_fSJ_fLNS_15FloatRoundStyleE2EEESI_S1M_JEEENS4_5SM1004TMEM4LOAD26SM100_TMEM_LOAD_16dp256b4xES1D_S1B_NS4_17SM75_U32x4_LDSM_NENS4_14SM90_TMA_STOREES1B_NS4_17SM90_U32x4_STSM_NENS4_39AutoVectorizingCopyWithAssumedAlignmentILi128EEEEEEvvEEEEvNT_6ParamsE,@"STO_CUDA_ENTRY STV_DEFAULT"
_ZN7cutlass13device_kernelINS_4gemm6kernel13GemmUniversalIN4cute5tupleIJiiiiEEENS1_10collective13CollectiveMmaINS1_35MainloopSm100TmaUmmaWarpSpecializedILi17ELi2ELi4ENS5_IJNS4_1CILi1EEENSA_ILi2EEESB_EEEEENS5_IJNSA_ILi64EEENSA_ILi128EEENSA_ILi32EEEEEENS_10bfloat16_tENS5_IJlSB_lEEESJ_SK_NS4_8TiledMMAINS4_8MMA_AtomIJNS4_20SM100_MMA_F16BF16_SSISJ_SJ_fLi64ELi128ELNS4_4UMMA5MajorE0ELSP_0ELNSO_7ScaleInE0ELSQ_0EEEEEENS4_6LayoutINS5_IJSB_SB_SB_EEENS5_IJNSA_ILi0EEESV_SV_EEEEENS5_IJNS4_10UnderscoreESY_SY_EEEEENS4_23SM90_TMA_LOAD_MULTICASTENS4_14ComposedLayoutINS4_7SwizzleILi2ELi4ELi3EEENS4_18smem_ptr_flag_bitsILi16EEENST_INS5_IJNSA_ILi8EEESH_EEENS5_IJSH_SB_EEEEEEEvNS4_8identityENS4_13SM90_TMA_LOADES1B_vS1C_EENS_8epilogue10collective18CollectiveEpilogueINS1F_23Sm100TmaWarpSpecializedILi4ELi2ELi16ELb1ELb0EEEJSI_NS5_IJNST_ISF_SB_EENST_ISH_SB_EEEEESJ_SK_SJ_SK_NS1F_6fusion15FusionCallbacksIS1J_NS1N_17LinearCombinationISJ_fSJ_fLNS_15FloatRoundStyleE2EEESI_S1M_JEEENS4_5SM1004TMEM4LOAD26SM100_TMEM_LOAD_16dp256b4xES1D_S1B_NS4_17SM75_U32x4_LDSM_NENS4_14SM90_TMA_STOREES1B_NS4_17SM90_U32x4_STSM_NENS4_39AutoVectorizingCopyWithAssumedAlignmentILi128EEEEEEvvEEEEvNT_6ParamsE:
[----:B------:R-:W1:Y:S01]  /*0000*/  LDC R1, c[0x0][0x37c] ;  /* 0x0000df00ff017b82 */ /* 0x000e620000000800 */
[----:B------:R-:W2:Y:S01]  /*0010*/  S2R R57, SR_TID.X ;  /* 0x0000000000397919 */ /* 0x000ea20000002100 */
[----:B------:R-:W3:Y:S01]  /*0020*/  LDCU.64 UR8, c[0x0][0x890] ;  /* 0x00011200ff0877ac */ /* 0x000ee20008000a00 */
[----:B------:R-:W-:Y:S02]  /*0030*/  PRMT R45, RZ, 0x7610, R45 ;  /* 0x00007610ff2d7816 */ /* 0x000fe4000000002d */
[----:B------:R-:W-:Y:S01]  /*0040*/  ELECT P3, URZ, PT ;  /* 0x0000000000ff782f */ /* 0x000fe20003860000 */
[----:B---3--:R-:W-:-:S04]  /*0050*/  UISETP.NE.U32.AND UP0, UPT, UR8, URZ, UPT ;  /* 0x000000ff0800728c */ /* 0x008fc8000bf05070 */
[----:B------:R-:W-:Y:S01]  /*0060*/  UISETP.NE.AND.EX UP0, UPT, UR9, URZ, UPT, UP0 ;  /* 0x000000ff0900728c */ /* 0x000fe2000bf05300 */
[----:B--2---:R-:W-:-:S05]  /*0070*/  SHF.R.U32.HI R46, RZ, 0x5, R57 ;  /* 0x00000005ff2e7819 */ /* 0x004fca0000011639 */
[----:B------:R-:W2:Y:S02]  /*0080*/  SHFL.IDX PT, R0, R46, RZ, 0x1f ;  /* 0x00001fff2e007589 */ /* 0x000ea400000e0000 */
[----:B--2---:R-:W-:Y:S01]  /*0090*/  R2UR UR17, R0 ;  /* 0x00000000001172ca */ /* 0x004fe200000e0000 */
[----:B-1----:R-:W-:-:S14]  /*00a0*/  BRA.U UP0, `(.L_x_0) ;  /* 0x0000000100307547 */ /* 0x002fdc000b800000 */
[----:B------:R-:W1:Y:S02]  /*00b0*/  LDCU.64 UR4, c[0x0][0x888] ;  /* 0x00011100ff0477ac */ /* 0x000e640008000a00 */
[----:B-1----:R-:W-:-:S04]  /*00c0*/  UISETP.NE.U32.AND UP0, UPT, UR4, URZ, UPT ;  /* 0x000000ff0400728c */ /* 0x002fc8000bf05070 */
[----:B------:R-:W-:-:S09]  /*00d0*/  UISETP.NE.AND.EX UP0, UPT, UR5, URZ, UPT, UP0 ;  /* 0x000000ff0500728c */ /* 0x000fd2000bf05300 */
[----:B------:R-:W-:Y:S05]  /*00e0*/  BRA.U !UP0, `(.L_x_1) ;  /* 0x0000000108147547 */ /* 0x000fea000b800000 */
[----:B------:R-:W1:Y:S01]  /*00f0*/  LDC.64 R2, c[0x0][0x888] ;  /* 0x00022200ff027b82 */ /* 0x000e620000000a00 */
[----:B------:R-:W1:Y:S02]  /*0100*/  LDCU.64 UR4, c[0x0][0x358] ;  /* 0x00006b00ff0477ac */ /* 0x000e640008000a00 */
[----:B-1----:R1:W5:Y:S01]  /*0110*/  LDG.E R27, desc[UR4][R2.64] ;  /* 0x00000004021b7981 */ /* 0x002362000c1e1900 */
[----:B------:R-:W-:Y:S01]  /*0120*/  HFMA2 R45, -RZ, RZ, 0, 5.9604644775390625e-08 ;  /* 0x00000001ff2d7431 */ /* 0x000fe200000001ff */
[----:B------:R-:W-:Y:S05]  /*0130*/  BRA `(.L_x_0) ;  /* 0x00000000000c7947 */ /* 0x000fea0003800000 */
.L_x_1:
[----:B------:R-:W1:Y:S01]  /*0140*/  LDCU UR4, c[0x0][0x880] ;  /* 0x00011000ff0477ac */ /* 0x000e620008000800 */
[----:B------:R-:W-:Y:S01]  /*0150*/  HFMA2 R45, -RZ, RZ, 0, 5.9604644775390625e-08 ;  /* 0x00000001ff2d7431 */ /* 0x000fe200000001ff */
[----:B-1----:R-:W-:-:S07]  /*0160*/  MOV R27, UR4 ;  /* 0x00000004001b7c02 */ /* 0x002fce0008000f00 */
.L_x_0:
[----:B------:R-:W2:Y:S02]  /*0170*/  LDCU.64 UR4, c[0x0][0x8b0] ;  /* 0x00011600ff0477ac */ /* 0x000ea40008000a00 */
[----:B--2---:R-:W-:-:S04]  /*0180*/  UISETP.NE.U32.AND UP0, UPT, UR4, URZ, UPT ;  /* 0x000000ff0400728c */ /* 0x004fc8000bf05070 */
[----:B------:R-:W-:-:S09]  /*0190*/  UISETP.NE.AND.EX UP0, UPT, UR5, URZ, UPT, UP0 ;  /* 0x000000ff0500728c */ /* 0x000fd2000bf05300 */
[----:B------:R-:W-:Y:S05]  /*01a0*/  BRA.U UP0, `(.L_x_2) ;  /* 0x0000000100287547 */ /* 0x000fea000b800000 */
[----:B------:R-:W2:Y:S02]  /*01b0*/  LDCU.64 UR4, c[0x0][0x8a8] ;  /* 0x00011500ff0477ac */ /* 0x000ea40008000a00 */
[----:B--2---:R-:W-:-:S04]  /*01c0*/  UISETP.NE.U32.AND UP0, UPT, UR4, URZ, UPT ;  /* 0x000000ff0400728c */ /* 0x004fc8000bf05070 */
[----:B------:R-:W-:-:S09]  /*01d0*/  UISETP.NE.AND.EX UP0, UPT, UR5, URZ, UPT, UP0 ;  /* 0x000000ff0500728c */ /* 0x000fd2000bf05300 */
[----:B------:R-:W-:Y:S05]  /*01e0*/  BRA.U !UP0, `(.L_x_3) ;  /* 0x0000000108107547 */ /* 0x000fea000b800000 */
[----:B------:R-:W2:Y:S01]  /*01f0*/  LDC.64 R24, c[0x0][0x8a8] ;  /* 0x00022a00ff187b82 */ /* 0x000ea20000000a00 */
[----:B------:R-:W2:Y:S02]  /*0200*/  LDCU.64 UR4, c[0x0][0x358] ;  /* 0x00006b00ff0477ac */ /* 0x000ea40008000a00 */
[----:B--2---:R2:W5:Y:S01]  /*0210*/  LDG.E R24, desc[UR4][R24.64] ;  /* 0x0000000418187981 */ /* 0x004562000c1e1900 */
[----:B------:R-:W-:Y:S05]  /*0220*/  BRA `(.L_x_2) ;  /* 0x0000000000087947 */ /* 0x000fea0003800000 */
.L_x_3:
[----:B------:R-:W2:Y:S02]  /*0230*/  LDCU UR4, c[0x0][0x8a0] ;  /* 0x00011400ff0477ac */ /* 0x000ea40008000800 */
[----:B--2---:R-:W-:Y:S02]  /*0240*/  MOV R24, UR4 ;  /* 0x0000000400187c02 */ /* 0x004fe40008000f00 */
.L_x_2:
[----:B------:R-:W-:Y:S01]  /*0250*/  IMAD.U32 R0, RZ, RZ, UR17 ;  /* 0x00000011ff007e24 */ /* 0x000fe2000f8e00ff */
[----:B------:R-:W-:Y:S04]  /*0260*/  BSSY.RECONVERGENT B0, `(.L_x_4) ;  /* 0x000000c000007945 */ /* 0x000fe80003800200 */
[C---:B------:R-:W-:Y:S02]  /*0270*/  ISETP.NE.OR P1, PT, R0.reuse, 0x1, !P3 ;  /* 0x000000010000780c */ /* 0x040fe40005f25670 */
[----:B------:R-:W-:-:S11]  /*0280*/  ISETP.NE.OR P0, PT, R0, 0x3, !P3 ;  /* 0x000000030000780c */ /* 0x000fd60005f05670 */
[----:B------:R-:W-:Y:S05]  /*0290*/  @P1 BRA `(.L_x_5) ;  /* 0x0000000000201947 */ /* 0x000fea0003800000 */
[----:B------:R-:W3:Y:S02]  /*02a0*/  LDCU.64 UR4, c[0x0][0x348] ;  /* 0x00006900ff0477ac */ /* 0x000ee40008000a00 */
[----:B---3--:R-:W-:Y:S02]  /*02b0*/  UIADD3 UR6, UP1, UPT, UR4, 0x80, URZ ;  /* 0x0000008004067890 */ /* 0x008fe4000ff3e0ff */
[----:B------:R-:W-:Y:S02]  /*02c0*/  UIADD3 UR4, UP0, UPT, UR4, 0x180, URZ ;  /* 0x0000018004047890 */ /* 0x000fe4000ff1e0ff */
[----:B------:R-:W-:Y:S02]  /*02d0*/  UIADD3.X UR7, UPT, UPT, URZ, UR5, URZ, UP1, !UPT ;  /* 0x00000005ff077290 */ /* 0x000fe40008ffe4ff */
[----:B------:R-:W-:-:S07]  /*02e0*/  UIADD3.X UR5, UPT, UPT, URZ, UR5, URZ, UP0, !UPT ;  /* 0x00000005ff057290 */ /* 0x000fce00087fe4ff */
[----:B------:R3:W-:Y:S02]  /*02f0*/  UTMACCTL.PF [UR6] ;  /* 0x00000000060079b9 */ /* 0x0007e40008040000 */
[----:B------:R3:W-:Y:S02]  /*0300*/  UTMACCTL.PF [UR4] ;  /* 0x00000000040079b9 */ /* 0x0007e40008040000 */
[----:B---3--:R-:W-:Y:S01]  /*0310*/  NOP ;  /* 0x0000000000007918 */ /* 0x008fe20000000000 */
.L_x_5:
[----:B------:R-:W-:Y:S05]  /*0320*/  BSYNC.RECONVERGENT B0 ;  /* 0x0000000000007941 */ /* 0x000fea0003800200 */
.L_x_4:
[----:B------:R-:W-:Y:S04]  /*0330*/  BSSY.RECONVERGENT B0, `(.L_x_6) ;  /* 0x000000a000007945 */ /* 0x000fe80003800200 */
        /* <DEDUP_REMOVED lines=9> */
.L_x_7:
[----:B------:R-:W-:Y:S05]  /*03d0*/  BSYNC.RECONVERGENT B0 ;  /* 0x0000000000007941 */ /* 0x000fea0003800200 */
.L_x_6:
[----:B------:R-:W3:Y:S01]  /*03e0*/  LDCU.64 UR4, c[0x0][0x888] ;  /* 0x00011100ff0477ac */ /* 0x000ee20008000a00 */
[----:B------:R-:W-:Y:S02]  /*03f0*/  UISETP.EQ.U32.AND UP1, UPT, UR8, URZ, UPT ;  /* 0x000000ff0800728c */ /* 0x000fe4000bf22070 */
[----:B------:R-:W-:Y:S02]  /*0400*/  UPLOP3.LUT UP3, UPT, UPT, UPT, UPT, 0x80, 0x8 ;  /* 0x000000000008789c */ /* 0x000fe40003f6f070 */
[----:B---3--:R-:W-:-:S04]  /*0410*/  UISETP.NE.U32.AND UP0, UPT, UR4, URZ, UPT ;  /* 0x000000ff0400728c */ /* 0x008fc8000bf05070 */
[----:B------:R-:W-:-:S04]  /*0420*/  UISETP.NE.AND.EX UP0, UPT, UR5, URZ, UPT, UP0 ;  /* 0x000000ff0500728c */ /* 0x000fc8000bf05300 */
[----:B------:R-:W-:-:S04]  /*0430*/  UISETP.EQ.OR.EX UP2, UPT, UR9, URZ, !UP0, UP1 ;  /* 0x000000ff0900728c */ /* 0x000fc8000c742710 */
[----:B------:R-:W-:-:S06]  /*0440*/  UP2UR UR4, UPR, URZ, 0x4 ;  /* 0x00000004ff047883 */ /* 0x000fcc0008000000 */
[----:B------:R-:W-:Y:S01]  /*0450*/  MOV R49, UR4 ;  /* 0x0000000400317c02 */ /* 0x000fe20008000f00 */
[----:B------:R-:W-:Y:S06]  /*0460*/  BRA.U !UP2, `(.L_x_8) ;  /* 0x000000010a207547 */ /* 0x000fec000b800000 */
[----:B------:R-:W-:Y:S01]  /*0470*/  UISETP.NE.U32.AND UP1, UPT, UR8, URZ, UPT ;  /* 0x000000ff0800728c */ /* 0x000fe2000bf25070 */
[----:B-----5:R-:W-:Y:S01]  /*0480*/  FSETP.NEU.AND P0, PT, R27, RZ, PT ;  /* 0x000000ff1b00720b */ /* 0x020fe20003f0d000 */
[----:B------:R-:W-:Y:S02]  /*0490*/  USEL UR4, URZ, 0xffffffff, UP0 ;  /* 0xffffffffff047887 */ /* 0x000fe40008000000 */
[----:B------:R-:W-:-:S10]  /*04a0*/  UISETP.NE.AND.EX UP1, UPT, UR9, URZ, UPT, UP1 ;  /* 0x000000ff0900728c */ /* 0x000fd4000bf25310 */
[----:B------:R-:W-:Y:S01]  /*04b0*/  VOTEU.ANY UP0, P0 ;  /* 0x0000000000ff7886 */ /* 0x000fe20000000100 */
[----:B------:R-:W-:-:S04]  /*04c0*/  @!UP1 USEL UR4, URZ, 0xffffffff, UP0 ;  /* 0xffffffffff049887 */ /* 0x000fc80008000000 */
[----:B------:R-:W-:-:S04]  /*04d0*/  ULOP3.LUT UR4, UR4, 0x1, URZ, 0xc0, !UPT ;  /* 0x0000000104047892 */ /* 0x000fc8000f8ec0ff */
[----:B------:R-:W-:-:S11]  /*04e0*/  UISETP.NE.U32.AND UP3, UPT, UR4, 0x1, UPT ;  /* 0x000000010400788c */ /* 0x000fd6000bf65070 */
.L_x_8:
[----:B-1----:R-:W1:Y:S01]  /*04f0*/  SHFL.IDX PT, R2, R46, RZ, 0x1f ;  /* 0x00001fff2e027589 */ /* 0x002e6200000e0000 */
[----:B------:R-:W-:-:S04]  /*0500*/  UISETP.NE.AND UP0, UPT, UR17, 0x2, UPT ;  /* 0x000000021100788c */ /* 0x000fc8000bf05270 */
[----:B------:R-:W-:Y:S01]  /*0510*/  USEL UR48, URZ, 0x1, UP0 ;  /* 0x00000001ff307887 */ /* 0x000fe20008000000 */
[----:B-1----:R-:W-:-:S13]  /*0520*/  ISETP.NE.AND P0, PT, R2, RZ, PT ;  /* 0x000000ff0200720c */ /* 0x002fda0003f05270 */
[----:B------:R-:W-:Y:S05]  /*0530*/  @P0 BRA `(.L_x_9) ;  /* 0x0000000000cc0947 */ /* 0x000fea0003800000 */
[----:B------:R-:W-:Y:S01]  /*0540*/  ELECT P0, URZ, PT ;  /* 0x0000000000ff782f */ /* 0x000fe20003800000 */
[----:B------:R-:W-:-:S12]  /*0550*/  BSSY.RECONVERGENT B0, `(.L_x_9) ;  /* 0x0000031000007945 */ /* 0x000fd80003800200 */
[----:B------:R-:W-:Y:S05]  /*0560*/  @!P0 BRA `(.L_x_10) ;  /* 0x0000000000bc8947 */ /* 0x000fea0003800000 */
[----:B------:R-:W1:Y:S01]  /*0570*/  S2UR UR4, SR_CgaCtaId ;  /* 0x00000000000479c3 */ /* 0x000e620000008800 */
[----:B------:R-:W-:Y:S01]  /*0580*/  UMOV UR5, 0x400 ;  /* 0x0000040000057882 */ /* 0x000fe20000000000 */
[----:B------:R-:W-:Y:S01]  /*0590*/  UMOV UR8, 0x1 ;  /* 0x0000000100087882 */ /* 0x000fe20000000000 */
[----:B------:R-:W-:Y:S01]  /*05a0*/  UMOV UR6, 0x2 ;  /* 0x0000000200067882 */ /* 0x000fe20000000000 */
[----:B------:R-:W-:-:S04]  /*05b0*/  UIADD3 UR8, UPT, UPT, -UR8, 0x100000, URZ ;  /* 0x0010000008087890 */ /* 0x000fc8000fffe1ff */
[----:B------:R-:W-:Y:S02]  /*05c0*/  USHF.L.U32 UR9, UR8, 0xb, URZ ;  /* 0x0000000b08097899 */ /* 0x000fe400080006ff */
[----:B------:R-:W-:Y:S02]  /*05d0*/  USHF.L.U32 UR8, UR8, 0x1, URZ ;  /* 0x0000000108087899 */ /* 0x000fe400080006ff */
[----:B------:R-:W-:-:S04]  /*05e0*/  UIADD3 UR6, UPT, UPT, -UR6, 0x100000, URZ ;  /* 0x0010000006067890 */ /* 0x000fc8000fffe1ff */
[----:B------:R-:W-:Y:S02]  /*05f0*/  USHF.L.U32 UR7, UR6, 0xb, URZ ;  /* 0x0000000b06077899 */ /* 0x000fe400080006ff */
[----:B------:R-:W-:Y:S02]  /*0600*/  USHF.L.U32 UR6, UR6, 0x1, URZ ;  /* 0x0000000106067899 */ /* 0x000fe400080006ff */
[----:B-1----:R-:W-:Y:S01]  /*0610*/  ULEA UR4, UR4, UR5, 0x18 ;  /* 0x0000000504047291 */ /* 0x002fe2000f8ec0ff */
[----:B------:R-:W1:Y:S11]  /*0620*/  FENCE.VIEW.ASYNC.S ;  /* 0x00000000000073c6 */ /* 0x000e760000000000 */
[----:B-1----:R1:W3:Y:S01]  /*0630*/  SYNCS.EXCH.64 URZ, [UR4], UR8 ;  /* 0x0000000804ff75b2 */ /* 0x0022e20008000100 */
[----:B------:R1:W4:Y:S01]  /*0640*/  SYNCS.EXCH.64 URZ, [UR4+0x88], UR6 ;  /* 0x0000880604ff75b2 */ /* 0x0003220008000100 */
[----:B------:R1:W1:Y:S01]  /*0650*/  SYNCS.EXCH.64 URZ, [UR4+0x8], UR8 ;  /* 0x0000080804ff75b2 */ /* 0x0002620008000100 */
        /* <DEDUP_REMOVED lines=31> */
[----:B---34-:R-:W-:Y:S01]  /*0850*/  NOP ;  /* 0x0000000000007918 */ /* 0x018fe20000000000 */
.L_x_10:
[----:B-1----:R-:W-:Y:S05]  /*0860*/  BSYNC.RECONVERGENT B0 ;  /* 0x0000000000007941 */ /* 0x002fea0003800200 */
.L_x_9:
[----:B------:R-:W1:Y:S01]  /*0870*/  SHFL.IDX PT, R2, R46, RZ, 0x1f ;  /* 0x00001fff2e027589 */ /* 0x000e6200000e0000 */
[----:B------:R-:W-:Y:S01]  /*0880*/  NOP ;  /* 0x0000000000007918 */ /* 0x000fe20000000000 */
[----:B-1----:R-:W-:-:S13]  /*0890*/  ISETP.NE.AND P0, PT, R2, 0x1, PT ;  /* 0x000000010200780c */ /* 0x002fda0003f05270 */
[----:B------:R-:W-:Y:S05]  /*08a0*/  @P0 BRA `(.L_x_11) ;  /* 0x0000000000580947 */ /* 0x000fea0003800000 */
        /* <DEDUP_REMOVED lines=9> */
[----:B------:R-:W-:Y:S01]  /*0940*/  USHF.L.U32 UR6, UR6, 0x1, URZ ;  /* 0x0000000106067899 */ /* 0x000fe200080006ff */
[----:B------:R-:W-:Y:S01]  /*0950*/  ELECT P0, URZ, PT ;  /* 0x0000000000ff782f */ /* 0x000fe20003800000 */
[----:B-1----:R-:W-:Y:S01]  /*0960*/  ULEA UR4, UR4, UR5, 0x18 ;  /* 0x0000000504047291 */ /* 0x002fe2000f8ec0ff */
[----:B------:R-:W1:Y:S11]  /*0970*/  FENCE.VIEW.ASYNC.S ;  /* 0x00000000000073c6 */ /* 0x000e760000000000 */
[----:B-1----:R1:W3:Y:S01]  /*0980*/  SYNCS.EXCH.64 URZ, [UR4+0x110], UR8 ;  /* 0x0001100804ff75b2 */ /* 0x0022e20008000100 */
[----:B------:R1:W4:Y:S01]  /*0990*/  SYNCS.EXCH.64 URZ, [UR4+0x130], UR6 ;  /* 0x0001300604ff75b2 */ /* 0x0003220008000100 */
[----:B------:R1:W1:Y:S01]  /*09a0*/  SYNCS.EXCH.64 URZ, [UR4+0x118], UR8 ;  /* 0x0001180804ff75b2 */ /* 0x0002620008000100 */
[----:B------:R1:W1:Y:S01]  /*09b0*/  SYNCS.EXCH.64 URZ, [UR4+0x138], UR6 ;  /* 0x0001380604ff75b2 */ /* 0x0002620008000100 */
[----:B------:R1:W1:Y:S01]  /*09c0*/  SYNCS.EXCH.64 URZ, [UR4+0x120], UR8 ;  /* 0x0001200804ff75b2 */ /* 0x0002620008000100 */
[----:B------:R1:W1:Y:S01]  /*09d0*/  SYNCS.EXCH.64 URZ, [UR4+0x140], UR6 ;  /* 0x0001400604ff75b2 */ /* 0x0002620008000100 */
[----:B------:R1:W1:Y:S01]  /*09e0*/  SYNCS.EXCH.64 URZ, [UR4+0x128], UR8 ;  /* 0x0001280804ff75b2 */ /* 0x0002620008000100 */
[----:B------:R1:W1:Y:S01]  /*09f0*/  SYNCS.EXCH.64 URZ, [UR4+0x148], UR6 ;  /* 0x0001480604ff75b2 */ /* 0x0002620008000100 */
[----:B------:R-:W-:Y:S01]  /*0a00*/  NOP ;  /* 0x0000000000007918 */ /* 0x000fe20000000000 */
.L_x_11:
[----:B------:R-:W2:Y:S01]  /*0a10*/  SHFL.IDX PT, R2, R46, RZ, 0x1f ;  /* 0x00001fff2e027589 */ /* 0x000ea200000e0000 */
[----:B------:R-:W-:Y:S01]  /*0a20*/  NOP ;  /* 0x0000000000007918 */ /* 0x000fe20000000000 */
[----:B--2---:R-:W-:-:S13]  /*0a30*/  ISETP.NE.AND P0, PT, R2, 0x3, PT ;  /* 0x000000030200780c */ /* 0x004fda0003f05270 */
[----:B------:R-:W-:Y:S05]  /*0a40*/  @P0 BRA `(.L_x_12) ;  /* 0x0000000000300947 */ /* 0x000fea0003800000 */
[----:B-1----:R-:W1:Y:S01]  /*0a50*/  S2UR UR6, SR_CgaCtaId ;  /* 0x00000000000679c3 */ /* 0x002e620000008800 */
[----:B------:R-:W-:Y:S01]  /*0a60*/  UMOV UR4, 0x400 ;  /* 0x0000040000047882 */ /* 0x000fe20000000000 */
[----:B------:R-:W-:Y:S01]  /*0a70*/  UMOV UR5, 0x20 ;  /* 0x0000002000057882 */ /* 0x000fe20000000000 */
[----:B------:R-:W-:Y:S01]  /*0a80*/  ELECT P0, URZ, PT ;  /* 0x0000000000ff782f */ /* 0x000fe20003800000 */
[----:B-1----:R-:W-:Y:S02]  /*0a90*/  ULEA UR6, UR6, UR4, 0x18 ;  /* 0x0000000406067291 */ /* 0x002fe4000f8ec0ff */
[----:B------:R-:W-:-:S04]  /*0aa0*/  UIADD3 UR4, UPT, UPT, -UR5, 0x100000, URZ ;  /* 0x0010000005047890 */ /* 0x000fc8000fffe1ff */
[----:B------:R-:W-:Y:S02]  /*0ab0*/  USHF.L.U32 UR5, UR4, 0xb, URZ ;  /* 0x0000000b04057899 */ /* 0x000fe400080006ff */
[----:B------:R-:W-:Y:S01]  /*0ac0*/  USHF.L.U32 UR4, UR4, 0x1, URZ ;  /* 0x0000000104047899 */ /* 0x000fe200080006ff */
[----:B------:R-:W1:Y:S11]  /*0ad0*/  FENCE.VIEW.ASYNC.S ;  /* 0x00000000000073c6 */ /* 0x000e760000000000 */
[----:B-1----:R2:W1:Y:S01]  /*0ae0*/  SYNCS.EXCH.64 URZ, [UR6+0x150], UR4 ;  /* 0x0001500406ff75b2 */ /* 0x0024620008000100 */
[----:B------:R2:W1:Y:S02]  /*0af0*/  SYNCS.EXCH.64 URZ, [UR6+0x158], UR4 ;  /* 0x0001580406ff75b2 */ /* 0x0004640008000100 */
[----:B--2---:R-:W-:Y:S01]  /*0b00*/  NOP ;  /* 0x0000000000007918 */ /* 0x004fe20000000000 */
.L_x_12:
[----:B------:R-:W2:Y:S01]  /*0b10*/  SHFL.IDX PT, R2, R46, RZ, 0x1f ;  /* 0x00001fff2e027589 */ /* 0x000ea200000e0000 */
[----:B------:R-:W-:Y:S01]  /*0b20*/  NOP ;  /* 0x0000000000007918 */ /* 0x000fe20000000000 */
[----:B--2---:R-:W-:-:S13]  /*0b30*/  ISETP.NE.AND P0, PT, R2, 0x4, PT ;  /* 0x000000040200780c */ /* 0x004fda0003f05270 */
[----:B------:R-:W-:Y:S05]  /*0b40*/  @P0 BRA `(.L_x_13) ;  /* 0x00000000004c0947 */ /* 0x000fea0003800000 */
[----:B-1----:R-:W1:Y:S01]  /*0b50*/  S2UR UR6, SR_CgaCtaId ;  /* 0x00000000000679c3 */ /* 0x002e620000008800 */
[----:B------:R-:W-:Y:S01]  /*0b60*/  UMOV UR4, 0x1e0 ;  /* 0x000001e000047882 */ /* 0x000fe20000000000 */
[----:B------:R-:W-:Y:S01]  /*0b70*/  UMOV UR5, 0x400 ;  /* 0x0000040000057882 */ /* 0x000fe20000000000 */
[----:B------:R-:W-:Y:S01]  /*0b80*/  USEL UR4, UR4, 0x1a0, UP3 ;  /* 0x000001a004047887 */ /* 0x000fe20009800000 */
[----:B------:R-:W-:Y:S01]  /*0b90*/  UMOV UR8, 0x1 ;  /* 0x0000000100087882 */ /* 0x000fe20000000000 */
[----:B------:R-:W-:Y:S01]  /*0ba0*/  ELECT P0, URZ, PT ;  /* 0x0000000000ff782f */ /* 0x000fe20003800000 */
[----:B------:R-:W-:-:S04]  /*0bb0*/  UIADD3 UR8, UPT, UPT, -UR8, 0x100000, URZ ;  /* 0x0010000008087890 */ /* 0x000fc8000fffe1ff */
[----:B------:R-:W-:Y:S02]  /*0bc0*/  USHF.L.U32 UR9, UR8, 0xb, URZ ;  /* 0x0000000b08097899 */ /* 0x000fe400080006ff */
[----:B------:R-:W-:Y:S02]  /*0bd0*/  USHF.L.U32 UR8, UR8, 0x1, URZ ;  /* 0x0000000108087899 */ /* 0x000fe400080006ff */
[----:B-1----:R-:W-:Y:S02]  /*0be0*/  ULEA UR6, UR6, UR5, 0x18 ;  /* 0x0000000506067291 */ /* 0x002fe4000f8ec0ff */
[----:B------:R-:W-:-:S04]  /*0bf0*/  UIADD3 UR4, UPT, UPT, -UR4, 0x100000, URZ ;  /* 0x0010000004047890 */ /* 0x000fc8000fffe1ff */
[----:B------:R-:W-:Y:S02]  /*0c00*/  USHF.L.U32 UR5, UR4, 0xb, URZ ;  /* 0x0000000b04057899 */ /* 0x000fe400080006ff */
[----:B------:R-:W-:Y:S01]  /*0c10*/  USHF.L.U32 UR4, UR4, 0x1, URZ ;  /* 0x0000000104047899 */ /* 0x000fe200080006ff */
[----:B------:R-:W1:Y:S03]  /*0c20*/  FENCE.VIEW.ASYNC.S ;  /* 0x00000000000073c6 */ /* 0x000e660000000000 */
[----:B-1----:R2:W1:Y:S08]  /*0c30*/  SYNCS.EXCH.64 URZ, [UR6+0x160], UR8 ;  /* 0x0001600806ff75b2 */ /* 0x0024700008000100 */
[----:B------:R2:W1:Y:S01]  /*0c40*/  SYNCS.EXCH.64 URZ, [UR6+0x170], UR4 ;  /* 0x0001700406ff75b2 */ /* 0x0004620008000100 */
[----:B------:R2:W1:Y:S01]  /*0c50*/  SYNCS.EXCH.64 URZ, [UR6+0x168], UR8 ;  /* 0x0001680806ff75b2 */ /* 0x0004620008000100 */
[----:B------:R2:W1:Y:S02]  /*0c60*/  SYNCS.EXCH.64 URZ, [UR6+0x178], UR4 ;  /* 0x0001780406ff75b2 */ /* 0x0004640008000100 */
[----:B--2---:R-:W-:Y:S01]  /*0c70*/  NOP ;  /* 0x0000000000007918 */ /* 0x004fe20000000000 */
.L_x_13:
[----:B------:R-:W2:Y:S01]  /*0c80*/  SHFL.IDX PT, R2, R46, RZ, 0x1f ;  /* 0x00001fff2e027589 */ /* 0x000ea200000e0000 */
[----:B------:R-:W-:Y:S01]  /*0c90*/  NOP ;  /* 0x0000000000007918 */ /* 0x000fe20000000000 */
[----:B--2---:R-:W-:-:S13]  /*0ca0*/  ISETP.NE.AND P0, PT, R2, 0x5, PT ;  /* 0x000000050200780c */ /* 0x004fda0003f05270 */
[----:B------:R-:W-:Y:S05]  /*0cb0*/  @P0 BRA `(.L_x_14) ;  /* 0x0000000000580947 */ /* 0x000fea0003800000 */
[----:B-1----:R-:W1:Y:S01]  /*0cc0*/  S2UR UR4, SR_CgaCtaId ;  /* 0x00000000000479c3 */ /* 0x002e620000008800 */
        /* <DEDUP_REMOVED lines=12> */
[----:B-1----:R2:W1:Y:S01]  /*0d90*/  SYNCS.EXCH.64 URZ, [UR4+0x180], UR8 ;  /* 0x0001800804ff75b2 */ /* 0x0024620008000100 */
[----:B------:R2:W1:Y:S01]  /*0da0*/  SYNCS.EXCH.64 URZ, [UR4+0x1a0], UR6 ;  /* 0x0001a00604ff75b2 */ /* 0x0004620008000100 */
[----:B------:R2:W1:Y:S01]  /*0db0*/  SYNCS.EXCH.64 URZ, [UR4+0x188], UR8 ;  /* 0x0001880804ff75b2 */ /* 0x0004620008000100 */
[----:B------:R2:W1:Y:S01]  /*0dc0*/  SYNCS.EXCH.64 URZ, [UR4+0x1a8], UR6 ;  /* 0x0001a80604ff75b2 */ /* 0x0004620008000100 */
[----:B------:R2:W1:Y:S01]  /*0dd0*/  SYNCS.EXCH.64 URZ, [UR4+0x190], UR8 ;  /* 0x0001900804ff75b2 */ /* 0x0004620008000100 */
[----:B------:R2:W1:Y:S01]  /*0de0*/  SYNCS.EXCH.64 URZ, [UR4+0x1b0], UR6 ;  /* 0x0001b00604ff75b2 */ /* 0x0004620008000100 */
[----:B------:R2:W1:Y:S01]  /*0df0*/  SYNCS.EXCH.64 URZ, [UR4+0x198], UR8 ;  /* 0x0001980804ff75b2 */ /* 0x0004620008000100 */
[----:B------:R2:W1:Y:S02]  /*0e00*/  SYNCS.EXCH.64 URZ, [UR4+0x1b8], UR6 ;  /* 0x0001b80604ff75b2 */ /* 0x0004640008000100 */
[----:B--2---:R-:W-:Y:S01]  /*0e10*/  NOP ;  /* 0x0000000000007918 */ /* 0x004fe20000000000 */
.L_x_14:
[----:B------:R-:W2:Y:S01]  /*0e20*/  SHFL.IDX PT, R2, R46, RZ, 0x1f ;  /* 0x00001fff2e027589 */ /* 0x000ea200000e0000 */
[----:B------:R-:W-:Y:S01]  /*0e30*/  NOP ;  /* 0x0000000000007918 */ /* 0x000fe20000000000 */
[----:B--2---:R-:W-:-:S13]  /*0e40*/  ISETP.NE.AND P0, PT, R2, 0x3, PT ;  /* 0x000000030200780c */ /* 0x004fda0003f05270 */
[----:B------:R-:W-:Y:S05]  /*0e50*/  @P0 BRA `(.L_x_15) ;  /* 0x0000000000380947 */ /* 0x000fea0003800000 */
[----:B------:R-:W2:Y:S01]  /*0e60*/  S2UR UR5, SR_CgaCtaId ;  /* 0x00000000000579c3 */ /* 0x000ea20000008800 */
[----:B-1----:R-:W-:Y:S01]  /*0e70*/  UMOV UR4, 0x400 ;  /* 0x0000040000047882 */ /* 0x002fe20000000000 */
[----:B------:R-:W-:Y:S01]  /*0e80*/  UMOV UR6, 0x20 ;  /* 0x0000002000067882 */ /* 0x000fe20000000000 */
[----:B------:R-:W-:Y:S01]  /*0e90*/  ELECT P0, URZ, PT ;  /* 0x0000000000ff782f */ /* 0x000fe20003800000 */
[----:B------:R-:W-:-:S04]  /*0ea0*/  UIADD3 UR6, UPT, UPT, -UR6, 0x100000, URZ ;  /* 0x0010000006067890 */ /* 0x000fc8000fffe1ff */
[----:B------:R-:W-:Y:S02]  /*0eb0*/  USHF.L.U32 UR7, UR6, 0xb, URZ ;  /* 0x0000000b06077899 */ /* 0x000fe400080006ff */
[----:B------:R-:W-:Y:S02]  /*0ec0*/  USHF.L.U32 UR6, UR6, 0x1, URZ ;  /* 0x0000000106067899 */ /* 0x000fe400080006ff */
[----:B--2---:R-:W-:Y:S01]  /*0ed0*/  ULEA UR4, UR5, UR4, 0x18 ;  /* 0x0000000405047291 */ /* 0x004fe2000f8ec0ff */
[----:B------:R-:W1:Y:S11]  /*0ee0*/  FENCE.VIEW.ASYNC.S ;  /* 0x00000000000073c6 */ /* 0x000e760000000000 */
[----:B-1----:R2:W1:Y:S01]  /*0ef0*/  SYNCS.EXCH.64 URZ, [UR4+0x1c0], UR6 ;  /* 0x0001c00604ff75b2 */ /* 0x0024620008000100 */
[----:B------:R2:W1:Y:S01]  /*0f00*/  SYNCS.EXCH.64 URZ, [UR4+0x1d0], UR6 ;  /* 0x0001d00604ff75b2 */ /* 0x0004620008000100 */
[----:B------:R2:W1:Y:S01]  /*0f10*/  SYNCS.EXCH.64 URZ, [UR4+0x1c8], UR6 ;  /* 0x0001c80604ff75b2 */ /* 0x0004620008000100 */
[----:B------:R2:W1:Y:S02]  /*0f20*/  SYNCS.EXCH.64 URZ, [UR4+0x1d8], UR6 ;  /* 0x0001d80604ff75b2 */ /* 0x0004640008000100 */
[----:B--2---:R-:W-:Y:S01]  /*0f30*/  NOP ;  /* 0x0000000000007918 */ /* 0x004fe20000000000 */
.L_x_15:
[----:B-1----:R-:W1:Y:S01]  /*0f40*/  LDCU UR4, c[0x0][0x36c] ;  /* 0x00006d80ff0477ac */ /* 0x002e620008000800 */
[----:B------:R-:W-:Y:S01]  /*0f50*/  ISETP.NE.OR P3, PT, R0, 0x2, !P3 ;  /* 0x000000020000780c */ /* 0x000fe20005f65670 */
[----:B------:R-:W-:Y:S01]  /*0f60*/  NOP ;  /* 0x0000000000007918 */ /* 0x000fe20000000000 */
[----:B------:R-:W-:Y:S01]  /*0f70*/  LOP3.LUT R0, R57, 0x1f, RZ, 0xc0, !PT ;  /* 0x0000001f39007812 */ /* 0x000fe200078ec0ff */
[----:B------:R-:W-:Y:S02]  /*0f80*/  UISETP.NE.AND UP4, UPT, UR17, URZ, UPT ;  /* 0x000000ff1100728c */ /* 0x000fe4000bf85270 */
[----:B-1----:R-:W-:-:S09]  /*0f90*/  UISETP.EQ.U32.AND UP5, UPT, UR4, 0x1, UPT ;  /* 0x000000010400788c */ /* 0x002fd2000bfa2070 */
[----:B------:R-:W-:Y:S05]  /*0fa0*/  BRA.U !UP5, `(.L_x_16) ;  /* 0x000000010d087547 */ /* 0x000fea000b800000 */
[----:B---34-:R-:W-:Y:S01]  /*0fb0*/  UCGABAR_ARV ;  /* 0x00000000000079c7 */ /* 0x018fe20008000000 */
[----:B------:R-:W-:Y:S05]  /*0fc0*/  BRA `(.L_x_17) ;  /* 0x0000000000047947 */ /* 0x000fea0003800000 */
.L_x_16:
[----:B---34-:R-:W-:Y:S01]  /*0fd0*/  NOP ;  /* 0x0000000000007918 */ /* 0x018fe20000000000 */
.L_x_17:
[----:B------:R-:W1:Y:S01]  /*0fe0*/  S2UR UR7, SR_CTAID.X ;  /* 0x00000000000779c3 */ /* 0x000e620000002500 */
[----:B------:R-:W-:-:S05]  /*0ff0*/  CS2R.32 R48, SR_CgaSize ;  /* 0x0000000000307805 */ /* 0x000fca0000008a00 */
[----:B------:R-:W-:-:S05]  /*1000*/  IMAD R48, R48, -0xa0, RZ ;  /* 0xffffff6030307824 */ /* 0x000fca00078e02ff */
[----:B------:R-:W-:-:S14]  /*1010*/  R2UR UR5, R48 ;  /* 0x00000000300572ca */ /* 0x000fdc00000e0000 */
[----:B------:R-:W2:Y:S01]  /*1020*/  LDCU UR5, c[0x0][UR5+0x2b0] ;  /* 0x00005600050577ac */ /* 0x000ea20008000800 */
[----:B------:R-:W-:-:S05]  /*1030*/  CS2R.32 R48, SR_CgaSize ;  /* 0x0000000000307805 */ /* 0x000fca0000008a00 */
[----:B------:R-:W-:-:S05]  /*1040*/  IMAD R48, R48, -0xa0, RZ ;  /* 0xffffff6030307824 */ /* 0x000fca00078e02ff */
[----:B------:R-:W-:-:S14]  /*1050*/  R2UR UR4, R48 ;  /* 0x00000000300472ca */ /* 0x000fdc00000e0000 */
[----:B------:R-:W3:Y:S01]  /*1060*/  LDCU UR4, c[0x0][UR4+0x2b4] ;  /* 0x00005680040477ac */ /* 0x000ee20008000800 */
[----:B------:R-:W4:Y:S01]  /*1070*/  S2UR UR8, SR_CTAID.Y ;  /* 0x00000000000879c3 */ /* 0x000f220000002600 */
[----:B------:R-:W-:-:S05]  /*1080*/  CS2R.32 R48, SR_CgaSize ;  /* 0x0000000000307805 */ /* 0x000fca0000008a00 */
[----:B------:R-:W-:-:S05]  /*1090*/  IMAD R48, R48, -0xa0, RZ ;  /* 0xffffff6030307824 */ /* 0x000fca00078e02ff */
[----:B------:R-:W-:-:S14]  /*10a0*/  R2UR UR9, R48 ;  /* 0x00000000300972ca */ /* 0x000fdc00000e0000 */
[----:B------:R-:W3:Y:S01]  /*10b0*/  LDCU UR9, c[0x0][UR9+0x2a0] ;  /* 0x00005400090977ac */ /* 0x000ee20008000800 */
[----:B------:R-:W-:-:S05]  /*10c0*/  CS2R.32 R48, SR_CgaSize ;  /* 0x0000000000307805 */ /* 0x000fca0000008a00 */
[----:B------:R-:W-:-:S05]  /*10d0*/  IMAD R48, R48, -0xa0, RZ ;  /* 0xffffff6030307824 */ /* 0x000fca00078e02ff */
[----:B------:R-:W-:-:S14]  /*10e0*/  R2UR UR10, R48 ;  /* 0x00000000300a72ca */ /* 0x000fdc00000e0000 */
[----:B------:R-:W3:Y:S01]  /*10f0*/  LDCU UR10, c[0x0][UR10+0x2a4] ;  /* 0x000054800a0a77ac */ /* 0x000ee20008000800 */
[----:B------:R-:W3:Y:S01]  /*1100*/  S2UR UR11, SR_CgaCtaId ;  /* 0x00000000000b79c3 */ /* 0x000ee20000008800 */
[----:B------:R-:W3:Y:S01]  /*1110*/  LDCU UR21, c[0x0][0xb24] ;  /* 0x00016480ff1577ac */ /* 0x000ee20008000800 */
[----:B------:R-:W3:Y:S01]  /*1120*/  LDCU UR42, c[0x0][0xb24] ;  /* 0x00016480ff2a77ac */ /* 0x000ee20008000800 */
[----:B-1----:R-:W-:-:S05]  /*1130*/  I2FP.F32.U32 R3, UR7 ;  /* 0x0000000700037c45 */ /* 0x002fca0008201000 */
[----:B------:R-:W1:Y:S01]  /*1140*/  S2UR UR36, SR_CTAID.Z ;  /* 0x00000000002479c3 */ /* 0x000e620000002700 */
[----:B------:R-:W1:Y:S01]  /*1150*/  LDCU UR27, c[0x0][0xb30] ;  /* 0x00016600ff1b77ac */ /* 0x000e620008000800 */
[----:B--2---:R-:W-:Y:S01]  /*1160*/  FMUL R3, R3, UR5 ;  /* 0x0000000503037c20 */ /* 0x004fe20008400000 */
[----:B------:R-:W-:Y:S01]  /*1170*/  UMOV UR16, UR7 ;  /* 0x0000000700107c82 */ /* 0x000fe20008000000 */
[----:B----4-:R-:W-:Y:S01]  /*1180*/  I2FP.F32.U32 R2, UR8 ;  /* 0x0000000800027c45 */ /* 0x010fe20008201000 */
[----:B------:R-:W-:-:S03]  /*1190*/  UMOV UR20, UR8 ;  /* 0x0000000800147c82 */ /* 0x000fc60008000000 */
[----:B------:R-:W2:Y:S01]  /*11a0*/  F2I.U32.TRUNC.NTZ R3, R3 ;  /* 0x0000000300037305 */ /* 0x000ea2000020f000 */
[----:B---3--:R-:W-:Y:S01]  /*11b0*/  UISETP.GE.AND UP2, UPT, UR21, 0x1, UPT ;  /* 0x000000011500788c */ /* 0x008fe2000bf46270 */
[----:B------:R-:W-:Y:S01]  /*11c0*/  FMUL R2, R2, UR4 ;  /* 0x0000000402027c20 */ /* 0x000fe20008400000 */
[----:B------:R-:W-:-:S05]  /*11d0*/  USHF.L.U32 UR28, UR11, 0xa, URZ ;  /* 0x0000000a0b1c7899 */ /* 0x000fca00080006ff */
[----:B------:R-:W3:Y:S01]  /*11e0*/  F2I.U32.TRUNC.NTZ R2, R2 ;  /* 0x0000000200027305 */ /* 0x000ee2000020f000 */
[----:B--2---:R-:W-:Y:S02]  /*11f0*/  R2UR UR4, R3 ;  /* 0x00000000030472ca */ /* 0x004fe400000e0000 */
[----:B---3--:R-:W-:Y:S02]  /*1200*/  R2UR UR6, R2 ;  /* 0x00000000020672ca */ /* 0x008fe400000e0000 */
[----:B------:R-:W-:-:S09]  /*1210*/  PRMT R2, RZ, 0x7610, R2 ;  /* 0x00007610ff027816 */ /* 0x000fd20000000002 */
[----:B------:R-:W-:-:S04]  /*1220*/  UIADD3 UR5, UPT, UPT, -UR4, URZ, URZ ;  /* 0x000000ff04057290 */ /* 0x000fc8000fffe1ff */
[----:B------:R-:W-:Y:S02]  /*1230*/  UIMAD UR5, UR9, UR5, UR7 ;  /* 0x00000005090572a4 */ /* 0x000fe4000f8e0207 */
[----:B------:R-:W-:-:S04]  /*1240*/  UIADD3 UR4, UPT, UPT, -UR6, URZ, URZ ;  /* 0x000000ff06047290 */ /* 0x000fc8000fffe1ff */
[----:B------:R-:W-:Y:S01]  /*1250*/  IMAD.U32 R48, RZ, RZ, UR5 ;  /* 0x00000005ff307e24 */ /* 0x000fe2000f8e00ff */
[----:B------:R-:W-:-:S06]  /*1260*/  UIMAD UR4, UR10, UR4, UR8 ;  /* 0x000000040a0472a4 */ /* 0x000fcc000f8e0208 */
[----:B------:R-:W-:Y:S01]  /*1270*/  IMAD.U32 R47, RZ, RZ, UR4 ;  /* 0x00000004ff2f7e24 */ /* 0x000fe2000f8e00ff */
[----:B-1----:R-:W-:Y:S06]  /*1280*/  BRA.U UP4, `(.L_x_18) ;  /* 0x00000001042c7547 */ /* 0x002fec000b800000 */
[----:B------:R-:W-:Y:S02]  /*1290*/  R2UR UR5, R47 ;  /* 0x000000002f0572ca */ /* 0x000fe400000e0000 */
[----:B------:R-:W-:-:S11]  /*12a0*/  R2UR UR4, R48 ;  /* 0x00000000300472ca */ /* 0x000fd600000e0000 */
[----:B------:R-:W-:Y:S02]  /*12b0*/  UISETP.NE.AND UP0, UPT, UR5, URZ, UPT ;  /* 0x000000ff0500728c */ /* 0x000fe4000bf05270 */
[----:B------:R-:W-:Y:S02]  /*12c0*/  UISETP.NE.AND UP1, UPT, UR5, 0x1, UPT ;  /* 0x000000010500788c */ /* 0x000fe4000bf25270 */
[----:B------:R-:W-:-:S04]  /*12d0*/  UISETP.EQ.OR UP0, UPT, UR4, URZ, !UP0 ;  /* 0x000000ff0400728c */ /* 0x000fc8000c702670 */
[----:B------:R-:W-:Y:S02]  /*12e0*/  USEL UR5, URZ, 0x1, !UP0 ;  /* 0x00000001ff057887 */ /* 0x000fe4000c000000 */
[----:B------:R-:W-:Y:S02]  /*12f0*/  UISETP.NE.AND UP0, UPT, UR4, URZ, UPT ;  /* 0x000000ff0400728c */ /* 0x000fe4000bf05270 */
[----:B------:R-:W-:-:S04]  /*1300*/  USEL UR4, URZ, 0x2, UP1 ;  /* 0x00000002ff047887 */ /* 0x000fc80008800000 */
[----:B------:R-:W-:-:S04]  /*1310*/  USEL UR4, UR4, 0x2, UP0 ;  /* 0x0000000204047887 */ /* 0x000fc80008000000 */
[----:B------:R-:W-:-:S06]  /*1320*/  UIADD3 UR4, UPT, UPT, UR5, UR4, URZ ;  /* 0x0000000405047290 */ /* 0x000fcc000fffe0ff */
[----:B------:R-:W-:Y:S02]  /*1330*/  IMAD.U32 R2, RZ, RZ, UR4 ;  /* 0x00000004ff027e24 */ /* 0x000fe4000f8e00ff */
.L_x_18:
[----:B------:R-:W-:Y:S05]  /*1340*/  BRA.U !UP2, `(.L_x_19) ;  /* 0x000000010ad47547 */ /* 0x000fea000b800000 */
[----:B------:R-:W1:Y:S01]  /*1350*/  LDCU.128 UR12, c[0x0][0xb10] ;  /* 0x00016200ff0c77ac */ /* 0x000e620008000c00 */
[----:B------:R-:W2:Y:S01]  /*1360*/  LDCU UR6, c[0x0][0x370] ;  /* 0x00006e00ff0677ac */ /* 0x000ea20008000800 */
[----:B------:R-:W3:Y:S01]  /*1370*/  LDCU UR5, c[0x0][0x374] ;  /* 0x00006e80ff0577ac */ /* 0x000ee20008000800 */
[----:B------:R-:W4:Y:S01]  /*1380*/  LDCU UR26, c[0x0][0xb0c] ;  /* 0x00016180ff1a77ac */ /* 0x000f220008000800 */
[----:B------:R-:W4:Y:S01]  /*1390*/  LDCU UR4, c[0x0][0xb20] ;  /* 0x00016400ff0477ac */ /* 0x000f220008000800 */
[----:B------:R-:W4:Y:S01]  /*13a0*/  LDCU.64 UR8, c[0x0][0xb28] ;  /* 0x00016500ff0877ac */ /* 0x000f220008000a00 */
[----:B-1----:R-:W-:Y:S02]  /*13b0*/  UISETP.NE.AND UP0, UPT, UR14, 0x1, UPT ;  /* 0x000000010e00788c */ /* 0x002fe4000bf05270 */
[----:B---3--:R-:W-:Y:S02]  /*13c0*/  UIMAD.WIDE.U32 UR10, UR5, UR15, URZ ;  /* 0x0000000f050a72a5 */ /* 0x008fe4000f8e00ff */
[----:B--2---:R-:W-:-:S02]  /*13d0*/  UIMAD.WIDE.U32 UR22, UR6, UR12, URZ ;  /* 0x0000000c061672a5 */ /* 0x004fc4000f8e00ff */
[----:B----4-:R-:W-:Y:S02]  /*13e0*/  UISETP.NE.AND UP1, UPT, UR26, 0x1, UPT ;  /* 0x000000011a00788c */ /* 0x010fe4000bf25270 */
[----:B------:R-:W-:Y:S01]  /*13f0*/  UISETP.NE.AND UP2, UPT, UR21, 0x1, UPT ;  /* 0x000000011500788c */ /* 0x000fe2000bf45270 */
[----:B------:R-:W-:Y:S02]  /*1400*/  UMOV UR10, UR11 ;  /* 0x0000000b000a7c82 */ /* 0x000fe40008000000 */
[----:B------:R-:W-:Y:S01]  /*1410*/  UMOV UR22, UR23 ;  /* 0x0000001700167c82 */ /* 0x000fe20008000000 */
[----:B------:R-:W-:Y:S02]  /*1420*/  @UP0 USHF.R.U32.HI UR5, URZ, UR4, UR10 ;  /* 0x00000004ff050299 */ /* 0x000fe4000801160a */
[----:B------:R-:W-:Y:S02]  /*1430*/  UIMAD.WIDE.U32 UR24, UR20, UR15, URZ ;  /* 0x0000000f141872a5 */ /* 0x000fe4000f8e00ff */
[----:B------:R-:W-:-:S02]  /*1440*/  UIMAD.WIDE.U32 UR10, UR5, UR8, URZ ;  /* 0x00000008050a72a5 */ /* 0x000fc4000f8e00ff */
[----:B------:R-:W-:Y:S02]  /*1450*/  @UP1 USHF.R.U32.HI UR6, URZ, UR13, UR22 ;  /* 0x0000000dff061299 */ /* 0x000fe40008011616 */
[----:B------:R-:W-:Y:S02]  /*1460*/  UIMAD.WIDE.U32 UR18, UR16, UR12, URZ ;  /* 0x0000000c101272a5 */ /* 0x000fe4000f8e00ff */
[----:B------:R-:W-:Y:S01]  /*1470*/  UIMAD.WIDE.U32 UR22, UR6, UR8, URZ ;  /* 0x00000008061672a5 */ /* 0x000fe2000f8e00ff */
[----:B------:R-:W-:Y:S01]  /*1480*/  UMOV UR24, UR25 ;  /* 0x0000001900187c82 */ /* 0x000fe20008000000 */
[----:B------:R-:W-:Y:S01]  /*1490*/  UMOV UR10, UR11 ;  /* 0x0000000b000a7c82 */ /* 0x000fe20008000000 */
[----:B------:R-:W-:Y:S02]  /*14a0*/  USHF.R.U32.HI UR24, URZ, UR4, UR24 ;  /* 0x00000004ff187299 */ /* 0x000fe40008011618 */
[----:B------:R-:W-:Y:S02]  /*14b0*/  @UP2 USHF.R.U32.HI UR5, URZ, UR9, UR10 ;  /* 0x00000009ff052299 */ /* 0x000fe4000801160a */
[----:B------:R-:W-:Y:S01]  /*14c0*/  UMOV UR7, UR23 ;  /* 0x0000001700077c82 */ /* 0x000fe20008000000 */
[----:B------:R-:W-:Y:S01]  /*14d0*/  UMOV UR18, UR19 ;  /* 0x0000001300127c82 */ /* 0x000fe20008000000 */
[----:B------:R-:W-:-:S02]  /*14e0*/  @UP2 USHF.R.U32.HI UR6, URZ, UR9, UR7 ;  /* 0x00000009ff062299 */ /* 0x000fc40008011607 */
[----:B------:R-:W-:Y:S02]  /*14f0*/  USHF.R.U32.HI UR18, URZ, UR13, UR18 ;  /* 0x0000000dff127299 */ /* 0x000fe40008011612 */
[----:B------:R-:W-:Y:S02]  /*1500*/  USEL UR4, UR20, UR24, !UP0 ;  /* 0x0000001814047287 */ /* 0x000fe4000c000000 */
[----:B------:R-:W-:Y:S02]  /*1510*/  UIMAD UR7, UR5, UR21, URZ ;  /* 0x00000015050772a4 */ /* 0x000fe4000f8e02ff */
[----:B------:R-:W-:Y:S02]  /*1520*/  USEL UR5, UR16, UR18, !UP1 ;  /* 0x0000001210057287 */ /* 0x000fe4000c800000 */
[----:B------:R-:W-:Y:S02]  /*1530*/  UIMAD UR12, UR6, UR21, URZ ;  /* 0x00000015060c72a4 */ /* 0x000fe4000f8e02ff */
[----:B------:R-:W-:-:S02]  /*1540*/  UISETP.GE.AND UP0, UPT, UR4, UR7, UPT ;  /* 0x000000070400728c */ /* 0x000fc4000bf06270 */
[----:B------:R-:W-:Y:S02]  /*1550*/  UIMAD.WIDE.U32 UR10, UR4, UR8, URZ ;  /* 0x00000008040a72a5 */ /* 0x000fe4000f8e00ff */
[----:B------:R-:W-:Y:S02]  /*1560*/  UISETP.GE.OR UP0, UPT, UR5, UR12, UP0 ;  /* 0x0000000c0500728c */ /* 0x000fe40008706670 */
[----:B------:R-:W-:Y:S02]  /*1570*/  UIMAD.WIDE.U32 UR12, UR5, UR8, URZ ;  /* 0x00000008050c72a5 */ /* 0x000fe4000f8e00ff */
[----:B------:R-:W-:Y:S01]  /*1580*/  UIADD3 UR10, UPT, UPT, -UR4, URZ, URZ ;  /* 0x000000ff040a7290 */ /* 0x000fe2000fffe1ff */
[----:B------:R-:W-:Y:S01]  /*1590*/  UMOV UR8, UR11 ;  /* 0x0000000b00087c82 */ /* 0x000fe20008000000 */
[----:B------:R-:W-:Y:S02]  /*15a0*/  UIADD3 UR11, UPT, UPT, -UR5, URZ, URZ ;  /* 0x000000ff050b7290 */ /* 0x000fe4000fffe1ff */
[----:B------:R-:W-:-:S03]  /*15b0*/  USHF.R.U32.HI UR8, URZ, UR9, UR8 ;  /* 0x00000009ff087299 */ /* 0x000fc60008011608 */
[----:B------:R-:W-:Y:S01]  /*15c0*/  @!UP0 UMOV UR7, UR13 ;  /* 0x0000000d00078c82 */ /* 0x000fe20008000000 */
[----:B------:R-:W-:Y:S02]  /*15d0*/  UIMAD UR20, UR14, UR10, UR20 ;  /* 0x0000000a0e1472a4 */ /* 0x000fe4000f8e0214 */
[----:B------:R-:W-:Y:S02]  /*15e0*/  USEL UR8, UR4, UR8, !UP2 ;  /* 0x0000000804087287 */ /* 0x000fe4000d000000 */
[----:B------:R-:W-:Y:S02]  /*15f0*/  @!UP0 USHF.R.U32.HI UR7, URZ, UR9, UR7 ;  /* 0x00000009ff078299 */ /* 0x000fe40008011607 */
[----:B------:R-:W-:Y:S02]  /*1600*/  UIADD3 UR9, UPT, UPT, -UR8, URZ, URZ ;  /* 0x000000ff08097290 */ /* 0x000fe4000fffe1ff */
[----:B------:R-:W-:Y:S02]  /*1610*/  @!UP0 USEL UR7, UR5, UR7, !UP2 ;  /* 0x0000000705078287 */ /* 0x000fe4000d000000 */
[----:B------:R-:W-:-:S02]  /*1620*/  UIMAD UR9, UR21, UR9, UR4 ;  /* 0x00000009150972a4 */ /* 0x000fc4000f8e0204 */
[----:B------:R-:W-:Y:S02]  /*1630*/  @!UP0 UIADD3 UR8, UPT, UPT, UR8, -UR7, URZ ;  /* 0x8000000708088290 */ /* 0x000fe4000fffe0ff */
[----:B------:R-:W-:Y:S02]  /*1640*/  @!UP0 UIMAD UR6, UR9, UR6, UR7 ;  /* 0x00000006090682a4 */ /* 0x000fe4000f8e0207 */
[----:B------:R-:W-:Y:S02]  /*1650*/  @!UP0 UIMAD UR4, UR8, UR21, UR5 ;  /* 0x00000015080482a4 */ /* 0x000fe4000f8e0205 */
[----:B------:R-:W-:Y:S02]  /*1660*/  UIMAD UR16, UR26, UR11, UR16 ;  /* 0x0000000b1a1072a4 */ /* 0x000fe4000f8e0210 */
[----:B------:R-:W-:Y:S01]  /*1670*/  UIMAD UR20, UR4, UR14, UR20 ;  /* 0x0000000e041472a4 */ /* 0x000fe2000f8e0214 */
[----:B------:R-:W-:Y:S02]  /*1680*/  @!UP0 UMOV UR5, UR6 ;  /* 0x0000000600058c82 */ /* 0x000fe40008000000 */
[----:B------:R-:W-:-:S12]  /*1690*/  UIMAD UR16, UR5, UR26, UR16 ;  /* 0x0000001a051072a4 */ /* 0x000fd8000f8e0210 */
.L_x_19:
[----:B------:R-:W-:Y:S02]  /*16a0*/  UISETP.NE.AND UP1, UPT, UR27, 0x1, UPT ;  /* 0x000000011b00788c */ /* 0x000fe4000bf25270 */
[----:B------:R-:W-:Y:S02]  /*16b0*/  UISETP.NE.AND UP0, UPT, UR17, 0x2, UPT ;  /* 0x000000021100788c */ /* 0x000fe4000bf05270 */
[----:B------:R-:W-:-:S05]  /*16c0*/  ULOP3.LUT UR28, UR28, 0x400, URZ, 0xc0, !UPT ;  /* 0x000004001c1c7892 */ /* 0x000fca000f8ec0ff */
[----:B------:R-:W-:Y:S07]  /*16d0*/  BRA.U UP1, `(.L_x_20) ;  /* 0x0000000101447547 */ /* 0x000fee000b800000 */
[----:B------:R-:W1:Y:S01]  /*16e0*/  LDCU.128 UR8, c[0x0][0xb10] ;  /* 0x00016200ff0877ac */ /* 0x000e620008000c00 */
[----:B------:R-:W2:Y:S01]  /*16f0*/  LDCU UR12, c[0x0][0xb0c] ;  /* 0x00016180ff0c77ac */ /* 0x000ea20008000800 */
[----:B------:R-:W3:Y:S01]  /*1700*/  LDCU UR13, c[0x0][0xb20] ;  /* 0x00016400ff0d77ac */ /* 0x000ee20008000800 */
[----:B-1----:R-:W-:Y:S02]  /*1710*/  UIMAD.WIDE.U32 UR6, UR16, UR8, URZ ;  /* 0x00000008100672a5 */ /* 0x002fe4000f8e00ff */
[----:B------:R-:W-:Y:S02]  /*1720*/  UIMAD.WIDE.U32 UR4, UR20, UR11, URZ ;  /* 0x0000000b140472a5 */ /* 0x000fe4000f8e00ff */
[----:B--2---:R-:W-:Y:S02]  /*1730*/  UISETP.NE.AND UP2, UPT, UR12, 0x1, UPT ;  /* 0x000000010c00788c */ /* 0x004fe4000bf45270 */
[----:B------:R-:W-:Y:S01]  /*1740*/  UISETP.NE.AND UP1, UPT, UR10, 0x1, UPT ;  /* 0x000000010a00788c */ /* 0x000fe2000bf25270 */
[----:B------:R-:W-:-:S02]  /*1750*/  UMOV UR6, UR7 ;  /* 0x0000000700067c82 */ /* 0x000fc40008000000 */
[----:B------:R-:W-:Y:S01]  /*1760*/  UMOV UR4, UR5 ;  /* 0x0000000500047c82 */ /* 0x000fe20008000000 */
[----:B------:R-:W-:Y:S02]  /*1770*/  USHF.R.U32.HI UR6, URZ, UR9, UR6 ;  /* 0x00000009ff067299 */ /* 0x000fe40008011606 */
[----:B---3--:R-:W-:Y:S02]  /*1780*/  USHF.R.U32.HI UR4, URZ, UR13, UR4 ;  /* 0x0000000dff047299 */ /* 0x008fe40008011604 */
[----:B------:R-:W-:Y:S02]  /*1790*/  USEL UR5, UR16, UR6, !UP2 ;  /* 0x0000000610057287 */ /* 0x000fe4000d000000 */
[----:B------:R-:W-:-:S04]  /*17a0*/  USEL UR4, UR20, UR4, !UP1 ;  /* 0x0000000414047287 */ /* 0x000fc8000c800000 */
[----:B------:R-:W-:Y:S02]  /*17b0*/  UIADD3 UR6, UPT, UPT, UR5, -UR4, URZ ;  /* 0x8000000405067290 */ /* 0x000fe4000fffe0ff */
[----:B------:R-:W-:Y:S02]  /*17c0*/  UIADD3 UR4, UPT, UPT, -UR5, UR4, URZ ;  /* 0x0000000405047290 */ /* 0x000fe4000fffe1ff */
[----:B------:R-:W-:Y:S02]  /*17d0*/  UIMAD UR20, UR6, UR10, UR20 ;  /* 0x0000000a061472a4 */ /* 0x000fe4000f8e0214 */
[----:B------:R-:W-:-:S12]  /*17e0*/  UIMAD UR16, UR4, UR12, UR16 ;  /* 0x0000000c041072a4 */ /* 0x000fd8000f8e0210 */
.L_x_20:
[----:B------:R-:W-:Y:S05]  /*17f0*/  BRA.U !UP5, `(.L_x_21) ;  /* 0x000000010d0c7547 */ /* 0x000fea000b800000 */
[----:B------:R-:W-:Y:S01]  /*1800*/  UCGABAR_WAIT ;  /* 0x0000000000007dc7 */ /* 0x000fe20008000000 */
[----:B------:R-:W-:Y:S01]  /*1810*/  CCTL.IVALL ;  /* 0x00000000ff00798f */ /* 0x000fe20002000000 */
[----:B------:R-:W-:Y:S05]  /*1820*/  BRA `(.L_x_22) ;  /* 0x0000000000047947 */ /* 0x000fea0003800000 */
.L_x_21:
[----:B------:R-:W-:Y:S06]  /*1830*/  BAR.SYNC.DEFER_BLOCKING 0x0 ;  /* 0x0000000000007b1d */ /* 0x000fec0000010000 */
.L_x_22:
[----:B------:R-:W-:Y:S05]  /*1840*/  BRA.U UP0, `(.L_x_23) ;  /* 0x0000001900987547 */ /* 0x000fea000b800000 */
[----:B------:R-:W1:Y:S01]  /*1850*/  LDCU UR6, c[0x0][0x38c] ;  /* 0x00007180ff0677ac */ /* 0x000e620008000800 */
[----:B------:R-:W2:Y:S01]  /*1860*/  S2UR UR8, SR_CgaCtaId ;  /* 0x00000000000879c3 */ /* 0x000ea20000008800 */
[----:B------:R-:W-:Y:S01]  /*1870*/  PLOP3.LUT P1, PT, PT, PT, UP3, 0x80, 0x8 ;  /* 0x000000000008781c */ /* 0x000fe20003f2f038 */
[----:B------:R-:W-:Y:S01]  /*1880*/  IMAD.MOV.U32 R12, RZ, RZ, 0x1 ;  /* 0x00000001ff0c7424 */ /* 0x000fe200078e00ff */
[----:B------:R-:W-:Y:S01]  /*1890*/  UMOV UR7, 0x400 ;  /* 0x0000040000077882 */ /* 0x000fe20000000000 */
[----:B------:R-:W-:Y:S01]  /*18a0*/  UISETP.NE.AND UP1, UPT, UR17, URZ, UPT ;  /* 0x000000ff1100728c */ /* 0x000fe2000bf25270 */
[----:B------:R-:W-:Y:S02]  /*18b0*/  ISETP.EQ.OR P2, PT, R0, RZ, P3 ;  /* 0x000000ff0000720c */ /* 0x000fe40001f42670 */
[----:B------:R-:W-:Y:S02]  /*18c0*/  CS2R R10, SRZ ;  /* 0x00000000000a7805 */ /* 0x000fe4000001ff00 */
[----:B------:R-:W-:Y:S01]  /*18d0*/  PLOP3.LUT P1, PT, P1, PT, PT, 0x8, 0x80 ;  /* 0x000000000080781c */ /* 0x000fe20000f2e170 */
[----:B------:R-:W-:Y:S01]  /*18e0*/  IMAD.MOV.U32 R9, RZ, RZ, RZ ;  /* 0x000000ffff097224 */ /* 0x000fe200078e00ff */
[----:B------:R-:W3:Y:S01]  /*18f0*/  LDCU UR40, c[0x0][0x370] ;  /* 0x00006e00ff2877ac */ /* 0x000ee20008000800 */
[----:B------:R-:W-:Y:S01]  /*1900*/  IMAD.MOV.U32 R8, RZ, RZ, 0x1 ;  /* 0x00000001ff087424 */ /* 0x000fe200078e00ff */
[----:B------:R-:W4:Y:S01]  /*1910*/  LDCU.64 UR26, c[0x0][0x348] ;  /* 0x00006900ff1a77ac */ /* 0x000f220008000a00 */
[----:B-1----:R-:W-:-:S02]  /*1920*/  UIADD3 UR5, UPT, UPT, UR6, 0x1f, URZ ;  /* 0x0000001f06057890 */ /* 0x002fc4000fffe0ff */
[----:B------:R-:W-:Y:S02]  /*1930*/  USHF.R.U32.HI UR45, URZ, 0x5, UR28 ;  /* 0x00000005ff2d7899 */ /* 0x000fe4000801161c */
[----:B------:R-:W-:Y:S02]  /*1940*/  USHF.R.S32.HI UR4, URZ, 0x1f, UR5 ;  /* 0x0000001fff047899 */ /* 0x000fe40008011405 */
[----:B------:R-:W-:Y:S02]  /*1950*/  UIADD3 UR46, UPT, UPT, UR6, 0x3e, URZ ;  /* 0x0000003e062e7890 */ /* 0x000fe4000fffe0ff */
[----:B------:R-:W-:Y:S02]  /*1960*/  ULEA.HI UR4, UR4, UR5, URZ, 0x5 ;  /* 0x0000000504047291 */ /* 0x000fe4000f8f28ff */
[----:B------:R-:W-:Y:S02]  /*1970*/  UIADD3 UR5, UPT, UPT, UR6, -0x1, URZ ;  /* 0xffffffff06057890 */ /* 0x000fe4000fffe0ff */
[----:B------:R-:W-:-:S02]  /*1980*/  USHF.R.S32.HI UR43, URZ, 0x5, UR4 ;  /* 0x00000005ff2b7899 */ /* 0x000fc40008011404 */
[----:B------:R-:W-:Y:S02]  /*1990*/  UISETP.GE.U32.AND UP2, UPT, UR5, -0x3f, UPT ;  /* 0xffffffc10500788c */ /* 0x000fe4000bf46070 */
[----:B------:R-:W-:Y:S02]  /*19a0*/  UISETP.LT.U32.AND UP0, UPT, UR43, 0x11, UPT ;  /* 0x000000112b00788c */ /* 0x000fe4000bf01070 */
[----:B--2---:R-:W-:Y:S02]  /*19b0*/  ULEA UR7, UR8, UR7, 0x18 ;  /* 0x0000000708077291 */ /* 0x004fe4000f8ec0ff */
[----:B------:R-:W-:Y:S02]  /*19c0*/  USEL UR41, UR43, 0x11, UP0 ;  /* 0x000000112b297887 */ /* 0x000fe40008000000 */
[----:B------:R-:W-:Y:S02]  /*19d0*/  ULEA UR29, UR28, UR7, 0x1 ;  /* 0x000000071c1d7291 */ /* 0x000fe4000f8e08ff */
[----:B------:R-:W-:-:S02]  /*19e0*/  UIADD3 UR21, UPT, UPT, UR41, -0x1, URZ ;  /* 0xffffffff29157890 */ /* 0x000fc4000fffe0ff */
[----:B------:R-:W-:Y:S01]  /*19f0*/  @UP2 UIADD3 UR21, UPT, UPT, UR41, URZ, URZ ;  /* 0x000000ff29152290 */ /* 0x000fe2000fffe0ff */
[----:B------:R-:W1:Y:S01]  /*1a00*/  LDCU UR39, c[0x0][0x374] ;  /* 0x00006e80ff2777ac */ /* 0x000e620008000800 */
[----:B------:R-:W-:Y:S02]  /*1a10*/  USEL UR24, UR48, 0x2, UP1 ;  /* 0x0000000230187887 */ /* 0x000fe40008800000 */
[----:B------:R-:W-:Y:S02]  /*1a20*/  UIADD3 UR29, UPT, UPT, UR29, 0x4600, URZ ;  /* 0x000046001d1d7890 */ /* 0x000fe4000fffe0ff */
[----:B------:R-:W-:Y:S02]  /*1a30*/  UIADD3 UR44, UPT, UPT, UR43, -UR41, URZ ;  /* 0x800000292b2c7290 */ /* 0x000fe4000fffe0ff */
[----:B------:R-:W-:Y:S01]  /*1a40*/  UIADD3 UR21, UPT, UPT, UR21, 0x1, URZ ;  /* 0x0000000115157890 */ /* 0x000fe2000fffe0ff */
[----:B---34-:R-:W-:-:S11]  /*1a50*/  UMOV UR5, URZ ;  /* 0x000000ff00057c82 */ /* 0x018fd60008000000 */
.L_x_43:
[----:B------:R-:W2:Y:S02]  /*1a60*/  S2UR UR4, SR_CgaCtaId ;  /* 0x00000000000479c3 */ /* 0x000ea40000008800 */
[----:B--2---:R-:W-:-:S09]  /*1a70*/  UISETP.NE.AND UP0, UPT, UR4, URZ, UPT ;  /* 0x000000ff0400728c */ /* 0x004fd2000bf05270 */
[----:B------:R-:W-:Y:S05]  /*1a80*/  BRA.U UP0, `(.L_x_24) ;  /* 0x0000000100287547 */ /* 0x000fea000b800000 */
[----:B------:R-:W-:Y:S02]  /*1a90*/  LEA R0, R9, UR7, 0x3 ;  /* 0x0000000709007c11 */ /* 0x000fe4000f8e18ff */
[----:B------:R-:W-:-:S04]  /*1aa0*/  SHF.L.U32 R2, R8, 0x1f, RZ ;  /* 0x0000001f08027819 */ /* 0x000fc800000006ff */
[----:B------:R-:W2:Y:S02]  /*1ab0*/  SYNCS.PHASECHK.TRANS64.TRYWAIT P0, [R0+URZ+0x1d0], R2 ;  /* 0x0001d002000075a7 */ /* 0x000ea400080011ff */
[----:B--2---:R-:W-:Y:S05]  /*1ac0*/  @!P0 BRA `(.L_x_25) ;  /* 0x0000007000cc8947 */ /* 0x004fea0003800000 */
.L_x_152:
[----:B------:R-:W-:Y:S01]  /*1ad0*/  VIADD R9, R9, 0x1 ;  /* 0x0000000109097836 */ /* 0x000fe20000000000 */
[----:B------:R2:W-:Y:S04]  /*1ae0*/  SYNCS.ARRIVE.TRANS64.A1T0 RZ, [R0+URZ+0x1c0], RZ ;  /* 0x0001c0ff00ff79a7 */ /* 0x0005e800081000ff */
[----:B------:R-:W-:-:S04]  /*1af0*/  ISETP.NE.AND P0, PT, R9, 0x2, PT ;  /* 0x000000020900780c */ /* 0x000fc80003f05270 */
[----:B------:R-:W-:Y:S02]  /*1b00*/  SEL R9, R9, RZ, P0 ;  /* 0x000000ff09097207 */ /* 0x000fe40000000000 */
[----:B--2---:R-:W-:-:S04]  /*1b10*/  SEL R0, RZ, 0x1, P0 ;  /* 0x00000001ff007807 */ /* 0x004fc80000000000 */
[----:B------:R-:W-:-:S07]  /*1b20*/  LOP3.LUT R8, R8, R0, RZ, 0x3c, !PT ;  /* 0x0000000008087212 */ /* 0x000fce00078e3cff */
.L_x_24:
[----:B------:R-:W-:Y:S01]  /*1b30*/  ULEA UR4, UR5, UR7, 0x3 ;  /* 0x0000000705047291 */ /* 0x000fe2000f8e18ff */
[----:B------:R-:W-:Y:S01]  /*1b40*/  SHF.L.U32 R0, R12, 0x1f, RZ ;  /* 0x0000001f0c007819 */ /* 0x000fe200000006ff */
[----:B------:R-:W-:Y:S02]  /*1b50*/  UISETP.GE.U32.AND UP0, UPT, UR46, 0x3f, UPT ;  /* 0x0000003f2e00788c */ /* 0x000fe4000bf06070 */
[----:B------:R-:W-:Y:S02]  /*1b60*/  USHF.L.U32 UR11, UR20, 0x7, URZ ;  /* 0x00000007140b7899 */ /* 0x000fe400080006ff */
[----:B------:R-:W-:Y:S01]  /*1b70*/  ULEA UR35, UR16, UR45, 0x6 ;  /* 0x0000002d10237291 */ /* 0x000fe2000f8e30ff */
[----:B------:R-:W-:Y:S02]  /*1b80*/  UMOV UR13, URZ ;  /* 0x000000ff000d7c82 */ /* 0x000fe40008000000 */
[----:B------:R2:W3:Y:S02]  /*1b90*/  SYNCS.PHASECHK.TRANS64.TRYWAIT P0, [UR4+0x88], R0 ;  /* 0x00008800ff0075a7 */ /* 0x0004e40008001104 */
[----:B------:R-:W-:Y:S07]  /*1ba0*/  BRA.U !UP0, `(.L_x_26) ;  /* 0x0000000108c07547 */ /* 0x000fee000b800000 */
[----:B------:R-:W-:Y:S01]  /*1bb0*/  UMOV UR6, URZ ;  /* 0x000000ff00067c82 */ /* 0x000fe20008000000 */
[----:B------:R-:W-:-:S05]  /*1bc0*/  UMOV UR4, UR5 ;  /* 0x0000000500047c82 */ /* 0x000fca0008000000 */
.L_x_32:
[----:B------:R-:W-:Y:S01]  /*1bd0*/  ULEA UR33, UR4, UR7, 0x3 ;  /* 0x0000000704217291 */ /* 0x000fe2000f8e18ff */
[----:B---3--:R-:W-:Y:S01]  /*1be0*/  @!P3 MOV R2, 0x3000 ;  /* 0x000030000002b802 */ /* 0x008fe20000000f00 */
[----:B-1-3--:R-:W-:Y:S10]  /*1bf0*/  @P0 BRA `(.L_x_27) ;  /* 0x00000000000c0947 */ /* 0x00aff40003800000 */
[----:B------:R-:W-:-:S04]  /*1c00*/  SHF.L.U32 R3, R12, 0x1f, RZ ;  /* 0x0000001f0c037819 */ /* 0x000fc800000006ff */
[----:B------:R-:W3:Y:S02]  /*1c10*/  SYNCS.PHASECHK.TRANS64.TRYWAIT P0, [UR33+0x88], R3 ;  /* 0x00008803ff0075a7 */ /* 0x000ee40008001121 */
[----:B---3--:R-:W-:Y:S05]  /*1c20*/  @!P0 BRA `(.L_x_28) ;  /* 0x0000007000888947 */ /* 0x008fea0003800000 */
.L_x_27:
[----:B------:R3:W-:Y:S01]  /*1c30*/  @!P3 SYNCS.ARRIVE.TRANS64 RZ, [UR33], R2 ;  /* 0x00000002ffffb9a7 */ /* 0x0007e20008000021 */
[----:B------:R-:W-:-:S04]  /*1c40*/  ULOP3.LUT UR5, UR24, 0x2, URZ, 0xfc, !UPT ;  /* 0x0000000218057892 */ /* 0x000fc8000f8efcff */
[----:B------:R-:W-:-:S09]  /*1c50*/  UISETP.NE.AND UP0, UPT, UR5, 0x2, UPT ;  /* 0x000000020500788c */ /* 0x000fd2000bf05270 */
[----:B------:R-:W-:Y:S05]  /*1c60*/  BRA.U UP0, `(.L_x_29) ;  /* 0x0000000100047547 */ /* 0x000fea000b800000 */
[----:B-1----:R-:W-:Y:S05]  /*1c70*/  BPT.TRAP 0x1 ;  /* 0x000000040000795c */ /* 0x002fea0000300000 */
.L_x_29:
[----:B------:R-:W-:Y:S04]  /*1c80*/  BSSY.RECONVERGENT B0, `(.L_x_30) ;  /* 0x0000003000007945 */ /* 0x000fe80003800200 */
[----:B------:R-:W-:Y:S05]  /*1c90*/  @P2 BRA `(.L_x_31) ;  /* 0x0000000000042947 */ /* 0x000fea0003800000 */
[----:B-1----:R-:W-:Y:S05]  /*1ca0*/  BPT.TRAP 0x1 ;  /* 0x000000040000795c */ /* 0x002fea0000300000 */
.L_x_31:
[----:B-1----:R-:W-:Y:S05]  /*1cb0*/  BSYNC.RECONVERGENT B0 ;  /* 0x0000000000007941 */ /* 0x002fea0003800200 */
.L_x_30:
[----:B------:R-:W-:Y:S02]  /*1cc0*/  UIADD3 UR5, UPT, UPT, UR4, 0x1, URZ ;  /* 0x0000000104057890 */ /* 0x000fe4000fffe0ff */
[----:B------:R-:W-:Y:S02]  /*1cd0*/  UIADD3 UR16, UP1, UPT, UR26, 0x80, URZ ;  /* 0x000000801a107890 */ /* 0x000fe4000ff3e0ff */
[----:B------:R-:W-:Y:S02]  /*1ce0*/  UISETP.NE.AND UP0, UPT, UR5, 0x11, UPT ;  /* 0x000000110500788c */ /* 0x000fe4000bf05270 */
[----:B------:R-:W-:Y:S02]  /*1cf0*/  USHF.L.U32 UR34, UR6, 0x5, URZ ;  /* 0x0000000506227899 */ /* 0x000fe400080006ff */
[----:B------:R-:W-:Y:S02]  /*1d00*/  USEL UR9, URZ, 0x1, UP0 ;  /* 0x00000001ff097887 */ /* 0x000fe40008000000 */
[----:B------:R-:W-:-:S02]  /*1d10*/  USEL UR5, UR5, URZ, UP0 ;  /* 0x000000ff05057287 */ /* 0x000fc40008000000 */
[----:B------:R-:W-:Y:S02]  /*1d20*/  UIADD3 UR14, UP0, UPT, UR26, 0x180, URZ ;  /* 0x000001801a0e7890 */ /* 0x000fe4000ff1e0ff */
[----:B------:R-:W-:Y:S01]  /*1d30*/  ULEA UR8, UR5, UR7, 0x3 ;  /* 0x0000000705087291 */ /* 0x000fe2000f8e18ff */
[----:B------:R-:W-:Y:S01]  /*1d40*/  LOP3.LUT R12, R12, UR9, RZ, 0x3c, !PT ;  /* 0x000000090c0c7c12 */ /* 0x000fe2000f8e3cff */
[----:B------:R-:W-:Y:S02]  /*1d50*/  ULEA UR9, UR4, UR28, 0xb ;  /* 0x0000001c04097291 */ /* 0x000fe4000f8e58ff */
[----:B------:R-:W-:Y:S01]  /*1d60*/  UIADD3.X UR17, UPT, UPT, URZ, UR27, URZ, UP1, !UPT ;  /* 0x0000001bff117290 */ /* 0x000fe20008ffe4ff */
[----:B--2---:R-:W-:Y:S01]  /*1d70*/  SHF.L.U32 R0, R12, 0x1f, RZ ;  /* 0x0000001f0c007819 */ /* 0x004fe200000006ff */
[----:B------:R-:W-:Y:S02]  /*1d80*/  ULEA UR9, UR9, UR7, 0x1 ;  /* 0x0000000709097291 */ /* 0x000fe4000f8e08ff */
[----:B------:R-:W-:Y:S01]  /*1d90*/  UIADD3.X UR15, UPT, UPT, URZ, UR27, URZ, UP0, !UPT ;  /* 0x0000001bff0f7290 */ /* 0x000fe200087fe4ff */
[----:B------:R4:W1:Y:S01]  /*1da0*/  SYNCS.PHASECHK.TRANS64.TRYWAIT P0, [UR8+0x88], R0 ;  /* 0x00008800ff0075a7 */ /* 0x0008620008001108 */
[----:B------:R-:W-:-:S02]  /*1db0*/  ULEA UR8, UR4, UR7, 0xd ;  /* 0x0000000704087291 */ /* 0x000fc4000f8e68ff */
[----:B------:R-:W-:Y:S02]  /*1dc0*/  UIADD3 UR32, UPT, UPT, UR9, 0x4600, URZ ;  /* 0x0000460009207890 */ /* 0x000fe4000fffe0ff */
[----:B------:R-:W-:Y:S01]  /*1dd0*/  UIADD3 UR8, UPT, UPT, UR8, 0x15600, URZ ;  /* 0x0001560008087890 */ /* 0x000fe2000fffe0ff */
[----:B------:R-:W-:Y:S01]  /*1de0*/  UMOV UR13, 0x30000 ;  /* 0x00030000000d7882 */ /* 0x000fe20000000000 */
[----:B------:R-:W-:Y:S01]  /*1df0*/  UMOV UR18, 0x0 ;  /* 0x0000000000127882 */ /* 0x000fe20000000000 */
[----:B------:R-:W-:Y:S01]  /*1e00*/  UMOV UR19, 0x10000000 ;  /* 0x1000000000137882 */ /* 0x000fe20000000000 */
[----:B------:R-:W-:Y:S01]  /*1e10*/  UMOV UR12, UR36 ;  /* 0x00000024000c7c82 */ /* 0x000fe20008000000 */
[----:B------:R-:W-:Y:S01]  /*1e20*/  UMOV UR9, UR33 ;  /* 0x0000002100097c82 */ /* 0x000fe20008000000 */
[----:B------:R-:W-:Y:S01]  /*1e30*/  UMOV UR10, UR34 ;  /* 0x00000022000a7c82 */ /* 0x000fe20008000000 */
[----:B------:R2:W-:Y:S01]  /*1e40*/  UTMALDG.3D.MULTICAST [UR32], [UR16], UR13, desc[UR18] ;  /* 0x00001220100073b4 */ /* 0x0005e2000801180d */
[----:B------:R-:W-:Y:S01]  /*1e50*/  UIADD3 UR6, UPT, UPT, UR6, 0x1, URZ ;  /* 0x0000000106067890 */ /* 0x000fe2000fffe0ff */
[----:B------:R-:W-:-:S03]  /*1e60*/  UMOV UR4, UR5 ;  /* 0x0000000500047c82 */ /* 0x000fc60008000000 */
[----:B------:R-:W-:Y:S01]  /*1e70*/  UISETP.NE.AND UP0, UPT, UR6, UR21, UPT ;  /* 0x000000150600728c */ /* 0x000fe2000bf05270 */
[----:B------:R4:W-:Y:S01]  /*1e80*/  UTMALDG.3D [UR8], [UR14], desc[UR18] ;  /* 0x000012080e0075b4 */ /* 0x0009e20008011000 */
[----:B--2---:R-:W-:-:S07]  /*1e90*/  UMOV UR13, UR21 ;  /* 0x00000015000d7c82 */ /* 0x004fce0008000000 */
[----:B----4-:R-:W-:Y:S05]  /*1ea0*/  BRA.U UP0, `(.L_x_32) ;  /* 0xfffffffd00487547 */ /* 0x010fea000b83ffff */
.L_x_26:
[----:B------:R-:W-:Y:S01]  /*1eb0*/  ULEA UR4, UR5, UR7, 0x3 ;  /* 0x0000000705047291 */ /* 0x000fe2000f8e18ff */
[----:B--2---:R-:W-:Y:S01]  /*1ec0*/  SHF.L.U32 R0, R12, 0x1f, RZ ;  /* 0x0000001f0c007819 */ /* 0x004fe200000006ff */
[----:B------:R-:W-:Y:S01]  /*1ed0*/  @!P1 SYNCS.ARRIVE.TRANS64.A1T0 RZ, [UR7+0x158], RZ ;  /* 0x000158ffffff99a7 */ /* 0x000fe20008100007 */
[----:B------:R-:W-:-:S06]  /*1ee0*/  UISETP.GT.AND UP0, UPT, UR43, UR41, UPT ;  /* 0x000000292b00728c */ /* 0x000fcc000bf04270 */
[----:B-1-3--:R1:W2:Y:S03]  /*1ef0*/  SYNCS.PHASECHK.TRANS64.TRYWAIT P0, [UR4+0x88], R0 ;  /* 0x00008800ff0075a7 */ /* 0x00a2a60008001104 */
[----:B------:R-:W-:Y:S05]  /*1f00*/  BRA.U !UP0, `(.L_x_33) ;  /* 0x0000000108bc7547 */ /* 0x000fea000b800000 */
[----:B------:R-:W-:Y:S01]  /*1f10*/  UIADD3 UR25, UPT, UPT, UR44, UR13, URZ ;  /* 0x0000000d2c197290 */ /* 0x000fe2000fffe0ff */
[----:B------:R-:W-:-:S11]  /*1f20*/  UMOV UR4, UR5 ;  /* 0x0000000500047c82 */ /* 0x000fd60008000000 */
.L_x_39:
[----:B------:R-:W-:Y:S01]  /*1f30*/  ULEA UR17, UR4, UR7, 0x3 ;  /* 0x0000000704117291 */ /* 0x000fe2000f8e18ff */
[----:B--2---:R-:W-:Y:S01]  /*1f40*/  @!P3 MOV R2, 0x3000 ;  /* 0x000030000002b802 */ /* 0x004fe20000000f00 */
[----:B--2-4-:R-:W-:Y:S10]  /*1f50*/  @P0 BRA `(.L_x_34) ;  /* 0x00000000000c0947 */ /* 0x014ff40003800000 */
[----:B------:R-:W-:-:S04]  /*1f60*/  SHF.L.U32 R3, R12, 0x1f, RZ ;  /* 0x0000001f0c037819 */ /* 0x000fc800000006ff */
[----:B------:R-:W2:Y:S02]  /*1f70*/  SYNCS.PHASECHK.TRANS64.TRYWAIT P0, [UR17+0x88], R3 ;  /* 0x00008803ff0075a7 */ /* 0x000ea40008001111 */
[----:B--2---:R-:W-:Y:S05]  /*1f80*/  @!P0 BRA `(.L_x_35) ;  /* 0x0000006c00c88947 */ /* 0x004fea0003800000 */
.L_x_34:
[----:B------:R2:W-:Y:S01]  /*1f90*/  @!P3 SYNCS.ARRIVE.TRANS64 RZ, [UR17], R2 ;  /* 0x00000002ffffb9a7 */ /* 0x0005e20008000011 */
[----:B------:R-:W-:-:S04]  /*1fa0*/  ULOP3.LUT UR5, UR24, 0x2, URZ, 0xfc, !UPT ;  /* 0x0000000218057892 */ /* 0x000fc8000f8efcff */
[----:B------:R-:W-:-:S09]  /*1fb0*/  UISETP.NE.AND UP0, UPT, UR5, 0x2, UPT ;  /* 0x000000020500788c */ /* 0x000fd2000bf05270 */
[----:B------:R-:W-:Y:S05]  /*1fc0*/  BRA.U UP0, `(.L_x_36) ;  /* 0x0000000100047547 */ /* 0x000fea000b800000 */
[----:B------:R-:W-:Y:S05]  /*1fd0*/  BPT.TRAP 0x1 ;  /* 0x000000040000795c */ /* 0x000fea0000300000 */
.L_x_36:
[----:B------:R-:W-:Y:S04]  /*1fe0*/  BSSY.RECONVERGENT B0, `(.L_x_37) ;  /* 0x0000003000007945 */ /* 0x000fe80003800200 */
[----:B------:R-:W-:Y:S05]  /*1ff0*/  @P2 BRA `(.L_x_38) ;  /* 0x0000000000042947 */ /* 0x000fea0003800000 */
[----:B------:R-:W-:Y:S05]  /*2000*/  BPT.TRAP 0x1 ;  /* 0x000000040000795c */ /* 0x000fea0000300000 */
.L_x_38:
[----:B------:R-:W-:Y:S05]  /*2010*/  BSYNC.RECONVERGENT B0 ;  /* 0x0000000000007941 */ /* 0x000fea0003800200 */
.L_x_37:
[----:B------:R-:W-:Y:S02]  /*2020*/  UIADD3 UR5, UPT, UPT, UR4, 0x1, URZ ;  /* 0x0000000104057890 */ /* 0x000fe4000fffe0ff */
[----:B------:R-:W-:Y:S02]  /*2030*/  UIADD3 UR14, UP1, UPT, UR26, 0x80, URZ ;  /* 0x000000801a0e7890 */ /* 0x000fe4000ff3e0ff */
[----:B------:R-:W-:Y:S02]  /*2040*/  UISETP.NE.AND UP0, UPT, UR5, 0x11, UPT ;  /* 0x000000110500788c */ /* 0x000fe4000bf05270 */
[----:B------:R-:W-:Y:S02]  /*2050*/  USHF.L.U32 UR18, UR13, 0x5, URZ ;  /* 0x000000050d127899 */ /* 0x000fe400080006ff */
[----:B------:R-:W-:Y:S02]  /*2060*/  USEL UR8, URZ, 0x1, UP0 ;  /* 0x00000001ff087887 */ /* 0x000fe40008000000 */
[----:B------:R-:W-:-:S02]  /*2070*/  USEL UR5, UR5, URZ, UP0 ;  /* 0x000000ff05057287 */ /* 0x000fc40008000000 */
[----:B------:R-:W-:Y:S02]  /*2080*/  UIADD3 UR22, UP0, UPT, UR26, 0x180, URZ ;  /* 0x000001801a167890 */ /* 0x000fe4000ff1e0ff */
[----:B------:R-:W-:Y:S01]  /*2090*/  LOP3.LUT R12, R12, UR8, RZ, 0x3c, !PT ;  /* 0x000000080c0c7c12 */ /* 0x000fe2000f8e3cff */
[----:B------:R-:W-:Y:S02]  /*20a0*/  ULEA UR6, UR5, UR7, 0x3 ;  /* 0x0000000705067291 */ /* 0x000fe4000f8e18ff */
[----:B------:R-:W-:Y:S01]  /*20b0*/  ULEA UR8, UR4, UR7, 0xd ;  /* 0x0000000704087291 */ /* 0x000fe2000f8e68ff */
[----:B-1----:R-:W-:Y:S01]  /*20c0*/  SHF.L.U32 R0, R12, 0x1f, RZ ;  /* 0x0000001f0c007819 */ /* 0x002fe200000006ff */
[----:B------:R-:W-:Y:S02]  /*20d0*/  ULEA UR16, UR4, UR29, 0xc ;  /* 0x0000001d04107291 */ /* 0x000fe4000f8e60ff */
[----:B------:R-:W-:Y:S02]  /*20e0*/  UIADD3.X UR15, UPT, UPT, URZ, UR27, URZ, UP1, !UPT ;  /* 0x0000001bff0f7290 */ /* 0x000fe40008ffe4ff */
[----:B------:R-:W-:Y:S01]  /*20f0*/  UIADD3 UR8, UPT, UPT, UR8, 0x15600, URZ ;  /* 0x0001560008087890 */ /* 0x000fe2000fffe0ff */
[----:B------:R3:W4:Y:S01]  /*2100*/  SYNCS.PHASECHK.TRANS64.TRYWAIT P0, [UR6+0x88], R0 ;  /* 0x00008800ff0075a7 */ /* 0x0007220008001106 */
[----:B------:R-:W-:Y:S01]  /*2110*/  UIADD3.X UR23, UPT, UPT, URZ, UR27, URZ, UP0, !UPT ;  /* 0x0000001bff177290 */ /* 0x000fe200087fe4ff */
[----:B------:R-:W-:Y:S01]  /*2120*/  UMOV UR6, 0x30000 ;  /* 0x0003000000067882 */ /* 0x000fe20000000000 */
[----:B------:R-:W-:Y:S01]  /*2130*/  UMOV UR30, 0x0 ;  /* 0x00000000001e7882 */ /* 0x000fe20000000000 */
[----:B------:R-:W-:Y:S01]  /*2140*/  UMOV UR31, 0x10000000 ;  /* 0x10000000001f7882 */ /* 0x000fe20000000000 */
[----:B------:R-:W-:Y:S01]  /*2150*/  UMOV UR19, UR35 ;  /* 0x0000002300137c82 */ /* 0x000fe20008000000 */
[----:B------:R-:W-:Y:S01]  /*2160*/  UMOV UR20, UR36 ;  /* 0x0000002400147c82 */ /* 0x000fe20008000000 */
[----:B------:R-:W-:Y:S01]  /*2170*/  UMOV UR12, UR36 ;  /* 0x00000024000c7c82 */ /* 0x000fe20008000000 */
[----:B------:R-:W-:Y:S01]  /*2180*/  UMOV UR9, UR17 ;  /* 0x0000001100097c82 */ /* 0x000fe20008000000 */
[----:B------:R-:W-:Y:S01]  /*2190*/  UMOV UR10, UR18 ;  /* 0x00000012000a7c82 */ /* 0x000fe20008000000 */
[----:B------:R3:W-:Y:S01]  /*21a0*/  UTMALDG.3D.MULTICAST [UR16], [UR14], UR6, desc[UR30] ;  /* 0x00001e100e0073b4 */ /* 0x0007e20008011806 */
[----:B------:R-:W-:Y:S01]  /*21b0*/  UIADD3 UR13, UPT, UPT, UR13, 0x1, URZ ;  /* 0x000000010d0d7890 */ /* 0x000fe2000fffe0ff */
[----:B------:R-:W-:-:S03]  /*21c0*/  UMOV UR4, UR5 ;  /* 0x0000000500047c82 */ /* 0x000fc60008000000 */
[----:B------:R-:W-:Y:S01]  /*21d0*/  UISETP.NE.AND UP0, UPT, UR13, UR25, UPT ;  /* 0x000000190d00728c */ /* 0x000fe2000bf05270 */
[----:B------:R3:W-:Y:S08]  /*21e0*/  UTMALDG.3D [UR8], [UR22], desc[UR30] ;  /* 0x00001e08160075b4 */ /* 0x0007f00008011000 */
[----:B---3--:R-:W-:Y:S05]  /*21f0*/  BRA.U UP0, `(.L_x_39) ;  /* 0xfffffffd004c7547 */ /* 0x008fea000b83ffff */
.L_x_33:
[C---:B------:R-:W-:Y:S01]  /*2200*/  LEA R3, R11.reuse, UR7, 0x3 ;  /* 0x000000070b037c11 */ /* 0x040fe2000f8e18ff */
[----:B------:R-:W-:Y:S01]  /*2210*/  NOP ;  /* 0x0000000000007918 */ /* 0x000fe20000000000 */
[----:B-1----:R-:W-:Y:S02]  /*2220*/  SHF.L.U32 R0, R10, 0x1f, RZ ;  /* 0x0000001f0a007819 */ /* 0x002fe400000006ff */
[----:B------:R-:W-:Y:S02]  /*2230*/  LEA R4, R11, UR7, 0x4 ;  /* 0x000000070b047c11 */ /* 0x000fe4000f8e20ff */
[----:B--2-4-:R-:W1:Y:S02]  /*2240*/  SYNCS.PHASECHK.TRANS64.TRYWAIT P0, [R3+URZ+0x160], R0 ;  /* 0x00016000030075a7 */ /* 0x014e6400080011ff */
[----:B-1----:R-:W-:Y:S05]  /*2250*/  @!P0 BRA `(.L_x_40) ;  /* 0x0000006c002c8947 */ /* 0x002fea0003800000 */
.L_x_155:
[----:B------:R-:W2:Y:S01]  /*2260*/  LDS.128 R4, [R4+0x1f0] ;  /* 0x0001f00004047984 */ /* 0x000ea20000000c00 */
[----:B------:R-:W-:Y:S01]  /*2270*/  UISETP.GE.AND UP0, UPT, UR42, 0x1, UPT ;  /* 0x000000012a00788c */ /* 0x000fe2000bf06270 */
[----:B------:R-:W-:Y:S01]  /*2280*/  @!PT LDS RZ, [RZ] ;  /* 0x00000000fffff984 */ /* 0x000fe20000000800 */
[----:B------:R-:W-:Y:S01]  /*2290*/  @!PT LDS RZ, [RZ] ;  /* 0x00000000fffff984 */ /* 0x000fe20000000800 */
[----:B------:R-:W-:Y:S01]  /*22a0*/  @!PT LDS RZ, [RZ] ;  /* 0x00000000fffff984 */ /* 0x000fe20000000800 */
[----:B------:R-:W-:Y:S01]  /*22b0*/  @!PT LDS RZ, [RZ] ;  /* 0x00000000fffff984 */ /* 0x000fe20000000800 */
[----:B------:R3:W-:Y:S06]  /*22c0*/  MEMBAR.ALL.CTA ;  /* 0x0000000000007992 */ /* 0x0007ec0000008000 */
[----:B---3--:R-:W3:Y:S01]  /*22d0*/  FENCE.VIEW.ASYNC.S ;  /* 0x00000000000073c6 */ /* 0x008ee20000000000 */
[----:B--2---:R-:W-:-:S13]  /*22e0*/  LOP3.LUT P0, RZ, R6, 0x1, RZ, 0xc0, !PT ;  /* 0x0000000106ff7812 */ /* 0x004fda000780c0ff */
[----:B---3--:R-:W-:Y:S01]  /*22f0*/  VOTEU.ANY UP1, P0 ;  /* 0x0000000000ff7886 */ /* 0x008fe20000020100 */
[----:B------:R-:W-:-:S13]  /*2300*/  PLOP3.LUT P0, PT, PT, PT, UP1, 0x80, 0x8 ;  /* 0x000000000008781c */ /* 0x000fda0003f0f018 */
[----:B-1----:R-:W-:Y:S02]  /*2310*/  @P0 LOP3.LUT R0, R5, 0xffff, RZ, 0xc0, !PT ;  /* 0x0000ffff05000812 */ /* 0x002fe400078ec0ff */
[----:B------:R-:W-:Y:S02]  /*2320*/  @P0 MOV R2, R4 ;  /* 0x0000000400020202 */ /* 0x000fe40000000f00 */
[----:B------:R-:W-:Y:S01]  /*2330*/  @P0 R2UR UR6, R0 ;  /* 0x00000000000602ca */ /* 0x000fe200000e0000 */
[----:B------:R-:W-:Y:S01]  /*2340*/  VIADD R0, R3, 0x170 ;  /* 0x0000017003007836 */ /* 0x000fe20000000000 */
[----:B------:R-:W-:Y:S02]  /*2350*/  @P0 SHF.R.U32.HI R4, RZ, 0x10, R5 ;  /* 0x00000010ff040819 */ /* 0x000fe40000011605 */
[----:B------:R-:W-:Y:S02]  /*2360*/  @P0 R2UR UR8, R2 ;  /* 0x00000000020802ca */ /* 0x000fe400000e0000 */
[----:B------:R-:W-:-:S02]  /*2370*/  PRMT R0, RZ, 0x654, R0 ;  /* 0x00000654ff007816 */ /* 0x000fc40000000000 */
[----:B------:R-:W-:Y:S02]  /*2380*/  @P0 R2UR UR4, R4 ;  /* 0x00000000040402ca */ /* 0x000fe400000e0000 */
[----:B------:R1:W-:Y:S03]  /*2390*/  SYNCS.ARRIVE.TRANS64.RED.A1T0 RZ, [R0+URZ], RZ ;  /* 0x000000ff00ff79a7 */ /* 0x0003e600081004ff */
[----:B------:R-:W-:-:S04]  /*23a0*/  @UP1 UMOV UR37, UR6 ;  /* 0x0000000600251c82 */ /* 0x000fc80008000000 */
[----:B------:R-:W-:-:S04]  /*23b0*/  @UP1 UMOV UR38, UR8 ;  /* 0x0000000800261c82 */ /* 0x000fc80008000000 */
[----:B------:R-:W-:Y:S01]  /*23c0*/  @UP1 UMOV UR36, UR4 ;  /* 0x0000000400241c82 */ /* 0x000fe20008000000 */
[----:B------:R-:W-:Y:S05]  /*23d0*/  BRA.U !UP0, `(.L_x_41) ;  /* 0x0000000108d47547 */ /* 0x000fea000b800000 */
[----:B------:R-:W2:Y:S01]  /*23e0*/  LDCU.128 UR12, c[0x0][0xb10] ;  /* 0x00016200ff0c77ac */ /* 0x000ea20008000c00 */
[----:B------:R-:W3:Y:S01]  /*23f0*/  LDCU UR25, c[0x0][0xb20] ;  /* 0x00016400ff1977ac */ /* 0x000ee20008000800 */
[----:B------:R-:W4:Y:S01]  /*2400*/  LDCU UR20, c[0x0][0xb0c] ;  /* 0x00016180ff1477ac */ /* 0x000f220008000800 */
[----:B------:R-:W1:Y:S01]  /*2410*/  LDCU.64 UR10, c[0x0][0xb28] ;  /* 0x00016500ff0a77ac */ /* 0x000e620008000a00 */
[----:B------:R-:W-:Y:S02]  /*2420*/  UISETP.NE.AND UP3, UPT, UR42, 0x1, UPT ;  /* 0x000000012a00788c */ /* 0x000fe4000bf65270 */
[----:B--2---:R-:W-:Y:S02]  /*2430*/  UIMAD.WIDE.U32 UR16, UR39, UR15, URZ ;  /* 0x0000000f271072a5 */ /* 0x004fe4000f8e00ff */
[----:B------:R-:W-:Y:S02]  /*2440*/  UIMAD.WIDE.U32 UR8, UR40, UR12, URZ ;  /* 0x0000000c280872a5 */ /* 0x000fe4000f8e00ff */
[----:B------:R-:W-:-:S02]  /*2450*/  UISETP.NE.AND UP0, UPT, UR14, 0x1, UPT ;  /* 0x000000010e00788c */ /* 0x000fc4000bf05270 */
[----:B------:R-:W-:Y:S01]  /*2460*/  UIMAD.WIDE.U32 UR22, UR37, UR15, URZ ;  /* 0x0000000f251672a5 */ /* 0x000fe2000f8e00ff */
[----:B------:R-:W-:Y:S02]  /*2470*/  UMOV UR16, UR17 ;  /* 0x0000001100107c82 */ /* 0x000fe40008000000 */
[----:B------:R-:W-:Y:S01]  /*2480*/  UMOV UR8, UR9 ;  /* 0x0000000900087c82 */ /* 0x000fe20008000000 */
[----:B---3--:R-:W-:Y:S02]  /*2490*/  USHF.R.U32.HI UR16, URZ, UR25, UR16 ;  /* 0x00000019ff107299 */ /* 0x008fe40008011610 */
[----:B----4-:R-:W-:Y:S02]  /*24a0*/  UISETP.NE.AND UP2, UPT, UR20, 0x1, UPT ;  /* 0x000000011400788c */ /* 0x010fe4000bf45270 */
[----:B------:R-:W-:Y:S02]  /*24b0*/  USHF.R.U32.HI UR8, URZ, UR13, UR8 ;  /* 0x0000000dff087299 */ /* 0x000fe40008011608 */
[----:B------:R-:W-:-:S02]  /*24c0*/  USEL UR6, UR39, UR16, !UP0 ;  /* 0x0000001027067287 */ /* 0x000fc4000c000000 */
[----:B------:R-:W-:Y:S02]  /*24d0*/  USEL UR8, UR40, UR8, !UP2 ;  /* 0x0000000828087287 */ /* 0x000fe4000d000000 */
[----:B-1----:R-:W-:Y:S01]  /*24e0*/  UIMAD.WIDE.U32 UR16, UR6, UR10, URZ ;  /* 0x0000000a061072a5 */ /* 0x002fe2000f8e00ff */
[----:B------:R-:W-:Y:S01]  /*24f0*/  UMOV UR4, UR23 ;  /* 0x0000001700047c82 */ /* 0x000fe20008000000 */
[----:B------:R-:W-:Y:S02]  /*2500*/  UIMAD.WIDE.U32 UR18, UR38, UR12, URZ ;  /* 0x0000000c261272a5 */ /* 0x000fe4000f8e00ff */
[----:B------:R-:W-:-:S03]  /*2510*/  UIMAD.WIDE.U32 UR22, UR8, UR10, URZ ;  /* 0x0000000a081672a5 */ /* 0x000fc6000f8e00ff */
[----:B------:R-:W-:Y:S01]  /*2520*/  UMOV UR16, UR17 ;  /* 0x0000001100107c82 */ /* 0x000fe20008000000 */
[----:B------:R-:W-:Y:S02]  /*2530*/  USHF.R.U32.HI UR4, URZ, UR25, UR4 ;  /* 0x00000019ff047299 */ /* 0x000fe40008011604 */
[----:B------:R-:W-:Y:S01]  /*2540*/  @UP3 USHF.R.U32.HI UR6, URZ, UR11, UR16 ;  /* 0x0000000bff063299 */ /* 0x000fe20008011610 */
[----:B------:R-:W-:Y:S01]  /*2550*/  UMOV UR18, UR19 ;  /* 0x0000001300127c82 */ /* 0x000fe20008000000 */
[----:B------:R-:W-:Y:S01]  /*2560*/  UMOV UR22, UR23 ;  /* 0x0000001700167c82 */ /* 0x000fe20008000000 */
[----:B------:R-:W-:Y:S02]  /*2570*/  USHF.R.U32.HI UR13, URZ, UR13, UR18 ;  /* 0x0000000dff0d7299 */ /* 0x000fe40008011612 */
[----:B------:R-:W-:Y:S02]  /*2580*/  USEL UR4, UR37, UR4, !UP0 ;  /* 0x0000000425047287 */ /* 0x000fe4000c000000 */
[----:B------:R-:W-:-:S02]  /*2590*/  @UP3 USHF.R.U32.HI UR8, URZ, UR11, UR22 ;  /* 0x0000000bff083299 */ /* 0x000fc40008011616 */
[----:B------:R-:W-:Y:S02]  /*25a0*/  UIMAD UR9, UR42, UR6, URZ ;  /* 0x000000062a0972a4 */ /* 0x000fe4000f8e02ff */
[----:B------:R-:W-:Y:S02]  /*25b0*/  USEL UR6, UR38, UR13, !UP2 ;  /* 0x0000000d26067287 */ /* 0x000fe4000d000000 */
[----:B------:R-:W-:Y:S02]  /*25c0*/  UIMAD UR12, UR42, UR8, URZ ;  /* 0x000000082a0c72a4 */ /* 0x000fe4000f8e02ff */
[----:B------:R-:W-:Y:S02]  /*25d0*/  UISETP.GE.AND UP0, UPT, UR4, UR9, UPT ;  /* 0x000000090400728c */ /* 0x000fe4000bf06270 */
[----:B------:R-:W-:Y:S02]  /*25e0*/  UIMAD.WIDE.U32 UR16, UR4, UR10, URZ ;  /* 0x0000000a041072a5 */ /* 0x000fe4000f8e00ff */
[----:B------:R-:W-:-:S02]  /*25f0*/  UISETP.GE.OR UP0, UPT, UR6, UR12, UP0 ;  /* 0x0000000c0600728c */ /* 0x000fc40008706670 */
        /* <DEDUP_REMOVED lines=19> */
.L_x_41:
[----:B------:R-:W2:Y:S02]  /*2730*/  LDCU UR4, c[0x0][0xb30] ;  /* 0x00016600ff0477ac */ /* 0x000ea40008000800 */
[----:B--2---:R-:W-:-:S09]  /*2740*/  UISETP.NE.AND UP0, UPT, UR4, 0x1, UPT ;  /* 0x000000010400788c */ /* 0x004fd2000bf05270 */
[----:B------:R-:W-:Y:S05]  /*2750*/  BRA.U UP0, `(.L_x_42) ;  /* 0x0000000100447547 */ /* 0x000fea000b800000 */
[----:B------:R-:W2:Y:S01]  /*2760*/  LDCU.128 UR12, c[0x0][0xb10] ;  /* 0x00016200ff0c77ac */ /* 0x000ea20008000c00 */
[----:B------:R-:W3:Y:S01]  /*2770*/  LDCU UR16, c[0x0][0xb0c] ;  /* 0x00016180ff1077ac */ /* 0x000ee20008000800 */
[----:B------:R-:W4:Y:S01]  /*2780*/  LDCU UR17, c[0x0][0xb20] ;  /* 0x00016400ff1177ac */ /* 0x000f220008000800 */
[----:B--2---:R-:W-:Y:S02]  /*2790*/  UIMAD.WIDE.U32 UR10, UR38, UR12, URZ ;  /* 0x0000000c260a72a5 */ /* 0x004fe4000f8e00ff */
[----:B------:R-:W-:Y:S02]  /*27a0*/  UIMAD.WIDE.U32 UR8, UR37, UR15, URZ ;  /* 0x0000000f250872a5 */ /* 0x000fe4000f8e00ff */
[----:B---3--:R-:W-:Y:S02]  /*27b0*/  UISETP.NE.AND UP2, UPT, UR16, 0x1, UPT ;  /* 0x000000011000788c */ /* 0x008fe4000bf45270 */
[----:B------:R-:W-:Y:S01]  /*27c0*/  UISETP.NE.AND UP0, UPT, UR14, 0x1, UPT ;  /* 0x000000010e00788c */ /* 0x000fe2000bf05270 */
[----:B------:R-:W-:-:S02]  /*27d0*/  UMOV UR6, UR11 ;  /* 0x0000000b00067c82 */ /* 0x000fc40008000000 */
[----:B------:R-:W-:Y:S01]  /*27e0*/  UMOV UR4, UR9 ;  /* 0x0000000900047c82 */ /* 0x000fe20008000000 */
[----:B------:R-:W-:Y:S02]  /*27f0*/  USHF.R.U32.HI UR6, URZ, UR13, UR6 ;  /* 0x0000000dff067299 */ /* 0x000fe40008011606 */
[----:B----4-:R-:W-:Y:S02]  /*2800*/  USHF.R.U32.HI UR4, URZ, UR17, UR4 ;  /* 0x00000011ff047299 */ /* 0x010fe40008011604 */
[----:B------:R-:W-:Y:S02]  /*2810*/  USEL UR6, UR38, UR6, !UP2 ;  /* 0x0000000626067287 */ /* 0x000fe4000d000000 */
[----:B------:R-:W-:-:S04]  /*2820*/  USEL UR4, UR37, UR4, !UP0 ;  /* 0x0000000425047287 */ /* 0x000fc8000c000000 */
[----:B------:R-:W-:Y:S02]  /*2830*/  UIADD3 UR8, UPT, UPT, UR6, -UR4, URZ ;  /* 0x8000000406087290 */ /* 0x000fe4000fffe0ff */
[----:B------:R-:W-:Y:S02]  /*2840*/  UIADD3 UR4, UPT, UPT, -UR6, UR4, URZ ;  /* 0x0000000406047290 */ /* 0x000fe4000fffe1ff */
[----:B------:R-:W-:Y:S02]  /*2850*/  UIMAD UR37, UR8, UR14, UR37 ;  /* 0x0000000e082572a4 */ /* 0x000fe4000f8e0225 */
[----:B------:R-:W-:-:S12]  /*2860*/  UIMAD UR38, UR4, UR16, UR38 ;  /* 0x00000010042672a4 */ /* 0x000fd8000f8e0226 */
.L_x_42:
[----:B------:R-:W-:Y:S01]  /*2870*/  VIADD R11, R11, 0x1 ;  /* 0x000000010b0b7836 */ /* 0x000fe20000000000 */
[----:B------:R-:W-:Y:S02]  /*2880*/  R2UR UR6, R48 ;  /* 0x00000000300672ca */ /* 0x000fe400000e0000 */
[----:B------:R-:W-:Y:S02]  /*2890*/  R2UR UR4, R47 ;  /* 0x000000002f0472ca */ /* 0x000fe400000e0000 */
[C---:B------:R-:W-:Y:S02]  /*28a0*/  ISETP.NE.AND P0, PT, R11.reuse, 0x2, PT ;  /* 0x000000020b00780c */ /* 0x040fe40003f05270 */
[----:B------:R-:W-:Y:S02]  /*28b0*/  PLOP3.LUT P1, PT, PT, PT, PT, 0x80, 0x8 ;  /* 0x000000000008781c */ /* 0x000fe40003f2f070 */
[----:B-1----:R-:W-:Y:S02]  /*28c0*/  SEL R0, RZ, 0x1, P0 ;  /* 0x00000001ff007807 */ /* 0x002fe40000000000 */
[----:B------:R-:W-:-:S02]  /*28d0*/  SEL R11, R11, RZ, P0 ;  /* 0x000000ff0b0b7207 */ /* 0x000fc40000000000 */
[----:B------:R-:W-:Y:S01]  /*28e0*/  LOP3.LUT R10, R10, R0, RZ, 0x3c, !PT ;  /* 0x000000000a0a7212 */ /* 0x000fe200078e3cff */
[----:B------:R-:W-:Y:S02]  /*28f0*/  UIADD3 UR16, UPT, UPT, UR38, UR6, URZ ;  /* 0x0000000626107290 */ /* 0x000fe4000fffe0ff */
[----:B------:R-:W-:Y:S01]  /*2900*/  UIADD3 UR20, UPT, UPT, UR37, UR4, URZ ;  /* 0x0000000425147290 */ /* 0x000fe2000fffe0ff */
[----:B------:R-:W-:Y:S11]  /*2910*/  BRA.U UP1, `(.L_x_43) ;  /* 0xfffffff101507547 */ /* 0x000ff6000b83ffff */
[----:B------:R-:W-:Y:S01]  /*2920*/  UIADD3 UR7, UPT, UPT, UR7, 0x88, URZ ;  /* 0x0000008807077890 */ /* 0x000fe2000fffe0ff */
[----:B------:R-:W-:-:S03]  /*2930*/  SHF.L.U32 R2, R12, 0x1f, RZ ;  /* 0x0000001f0c027819 */ /* 0x000fc600000006ff */
[----:B------:R-:W-:-:S09]  /*2940*/  ULEA UR4, UR5, UR7, 0x3 ;  /* 0x0000000705047291 */ /* 0x000fd2000f8e18ff */
[----:B------:R-:W1:Y:S02]  /*2950*/  SYNCS.PHASECHK.TRANS64.TRYWAIT P0, [UR4], R2 ;  /* 0x00000002ff0075a7 */ /* 0x000e640008001104 */
[----:B-1----:R-:W-:Y:S05]  /*2960*/  @!P0 BRA `(.L_x_44) ;  /* 0x00000064007c8947 */ /* 0x002fea0003800000 */
.L_x_157:
[----:B------:R-:W-:-:S04]  /*2970*/  UIADD3 UR4, UPT, UPT, UR5, 0x1, URZ ;  /* 0x0000000105047890 */ /* 0x000fc8000fffe0ff */
[----:B------:R-:W-:-:S04]  /*2980*/  UISETP.NE.AND UP0, UPT, UR4, 0x11, UPT ;  /* 0x000000110400788c */ /* 0x000fc8000bf05270 */
[----:B------:R-:W-:Y:S02]  /*2990*/  USEL UR6, URZ, 0x1, UP0 ;  /* 0x00000001ff067887 */ /* 0x000fe40008000000 */
[----:B------:R-:W-:-:S04]  /*29a0*/  USEL UR4, UR4, URZ, UP0 ;  /* 0x000000ff04047287 */ /* 0x000fc80008000000 */
[----:B------:R-:W-:Y:S01]  /*29b0*/  ULEA UR5, UR4, UR7, 0x3 ;  /* 0x0000000704057291 */ /* 0x000fe2000f8e18ff */
[----:B-1----:R-:W-:-:S04]  /*29c0*/  LOP3.LUT R2, R12, UR6, RZ, 0x3c, !PT ;  /* 0x000000060c027c12 */ /* 0x002fc8000f8e3cff */
[----:B------:R-:W-:-:S04]  /*29d0*/  SHF.L.U32 R3, R2, 0x1f, RZ ;  /* 0x0000001f02037819 */ /* 0x000fc800000006ff */
[----:B------:R-:W1:Y:S02]  /*29e0*/  SYNCS.PHASECHK.TRANS64.TRYWAIT P0, [UR5], R3 ;  /* 0x00000003ff0075a7 */ /* 0x000e640008001105 */
[----:B-1----:R-:W-:Y:S05]  /*29f0*/  @!P0 BRA `(.L_x_45) ;  /* 0x0000006400708947 */ /* 0x002fea0003800000 */
.L_x_159:
[----:B------:R-:W-:-:S04]  /*2a00*/  UIADD3 UR4, UPT, UPT, UR4, 0x1, URZ ;  /* 0x0000000104047890 */ /* 0x000fc8000fffe0ff */
[----:B------:R-:W-:-:S04]  /*2a10*/  UISETP.NE.AND UP0, UPT, UR4, 0x11, UPT ;  /* 0x000000110400788c */ /* 0x000fc8000bf05270 */
[----:B------:R-:W-:Y:S02]  /*2a20*/  USEL UR6, URZ, 0x1, UP0 ;  /* 0x00000001ff067887 */ /* 0x000fe40008000000 */
[----:B------:R-:W-:-:S04]  /*2a30*/  USEL UR4, UR4, URZ, UP0 ;  /* 0x000000ff04047287 */ /* 0x000fc80008000000 */
[----:B------:R-:W-:Y:S01]  /*2a40*/  ULEA UR5, UR4, UR7, 0x3 ;  /* 0x0000000704057291 */ /* 0x000fe2000f8e18ff */
[----:B------:R-:W-:-:S04]  /*2a50*/  LOP3.LUT R2, R2, UR6, RZ, 0x3c, !PT ;  /* 0x0000000602027c12 */ /* 0x000fc8000f8e3cff */
[----:B-1----:R-:W-:-:S04]  /*2a60*/  SHF.L.U32 R3, R2, 0x1f, RZ ;  /* 0x0000001f02037819 */ /* 0x002fc800000006ff */
[----:B------:R-:W1:Y:S02]  /*2a70*/  SYNCS.PHASECHK.TRANS64.TRYWAIT P0, [UR5], R3 ;  /* 0x00000003ff0075a7 */ /* 0x000e640008001105 */
[----:B-1----:R-:W-:Y:S05]  /*2a80*/  @!P0 BRA `(.L_x_46) ;  /* 0x0000006400648947 */ /* 0x002fea0003800000 */
.L_x_161:
        /* <DEDUP_REMOVED lines=9> */
.L_x_163:
        /* <DEDUP_REMOVED lines=9> */
.L_x_165:
        /* <DEDUP_REMOVED lines=9> */
.L_x_167:
        /* <DEDUP_REMOVED lines=9> */
.L_x_169:
        /* <DEDUP_REMOVED lines=9> */
.L_x_171:
        /* <DEDUP_REMOVED lines=9> */
.L_x_173:
        /* <DEDUP_REMOVED lines=9> */
.L_x_175:
        /* <DEDUP_REMOVED lines=9> */
.L_x_177:
        /* <DEDUP_REMOVED lines=9> */
.L_x_179:
        /* <DEDUP_REMOVED lines=9> */
.L_x_181:
        /* <DEDUP_REMOVED lines=9> */
.L_x_183:
        /* <DEDUP_REMOVED lines=9> */
.L_x_185:
        /* <DEDUP_REMOVED lines=9> */
.L_x_187:
[----:B------:R-:W-:-:S04]  /*31e0*/  UIADD3 UR4, UPT, UPT, UR4, 0x1, URZ ;  /* 0x0000000104047890 */ /* 0x000fc8000fffe0ff */
[----:B------:R-:W-:-:S04]  /*31f0*/  UISETP.NE.AND UP0, UPT, UR4, 0x11, UPT ;  /* 0x000000110400788c */ /* 0x000fc8000bf05270 */
[----:B------:R-:W-:Y:S02]  /*3200*/  USEL UR5, URZ, 0x1, UP0 ;  /* 0x00000001ff057887 */ /* 0x000fe40008000000 */
[----:B------:R-:W-:-:S04]  /*3210*/  USEL UR4, UR4, URZ, UP0 ;  /* 0x000000ff04047287 */ /* 0x000fc80008000000 */
[----:B------:R-:W-:Y:S01]  /*3220*/  ULEA UR4, UR4, UR7, 0x3 ;  /* 0x0000000704047291 */ /* 0x000fe2000f8e18ff */
[----:B------:R-:W-:-:S04]  /*3230*/  LOP3.LUT R2, R2, UR5, RZ, 0x3c, !PT ;  /* 0x0000000502027c12 */ /* 0x000fc8000f8e3cff */
[----:B------:R-:W-:Y:S01]  /*3240*/  SHF.L.U32 R2, R2, 0x1f, RZ ;  /* 0x0000001f02027819 */ /* 0x000fe200000006ff */
[----:B-1----:R-:W-:-:S07]  /*3250*/  IMAD.U32 R0, RZ, RZ, UR4 ;  /* 0x00000004ff007e24 */ /* 0x002fce000f8e00ff */
.L_x_60:
[----:B-1----:R1:W2:Y:S02]  /*3260*/  SYNCS.PHASECHK.TRANS64.TRYWAIT P0, [R0+URZ], R2 ;  /* 0x00000002000075a7 */ /* 0x0022a400080011ff */
[----:B--2---:R-:W-:Y:S05]  /*3270*/  @!P0 NANOSLEEP.SYNCS 0x989680 ;  /* 0x009896800000895d */ /* 0x004fea0003900000 */
[----:B------:R-:W2:Y:S02]  /*3280*/  @!P0 SYNCS.PHASECHK.TRANS64 P0, [R0+URZ], R2 ;  /* 0x00000002000085a7 */ /* 0x000ea400080010ff */
[----:B--2---:R-:W-:Y:S05]  /*3290*/  @P0 EXIT ;  /* 0x000000000000094d */ /* 0x004fea0003800000 */
[----:B------:R-:W-:Y:S05]  /*32a0*/  BRA `(.L_x_60) ;  /* 0xfffffffc00ec7947 */ /* 0x000fea000383ffff */
.L_x_23:
[----:B------:R-:W1:Y:S02]  /*32b0*/  S2UR UR4, SR_CgaCtaId ;  /* 0x00000000000479c3 */ /* 0x000e640000008800 */
[----:B-1----:R-:W-:-:S04]  /*32c0*/  UISETP.NE.AND UP0, UPT, UR4, URZ, UPT ;  /* 0x000000ff0400728c */ /* 0x002fc8000bf05270 */
[----:B------:R-:W-:-:S09]  /*32d0*/  UISETP.NE.OR UP0, UPT, UR17, 0x1, UP0 ;  /* 0x000000011100788c */ /* 0x000fd20008705670 */
[----:B------:R-:W-:Y:S05]  /*32e0*/  BRA.U UP0, `(.L_x_61) ;  /* 0x00000005004c7547 */ /* 0x000fea000b800000 */
[----:B------:R-:W1:Y:S01]  /*32f0*/  S2UR UR5, SR_CgaCtaId ;  /* 0x00000000000579c3 */ /* 0x000e620000008800 */
[----:B------:R-:W-:Y:S01]  /*3300*/  UMOV UR4, 0x400 ;  /* 0x0000040000047882 */ /* 0x000fe20000000000 */
[----:B------:R-:W-:Y:S01]  /*3310*/  ISETP.GE.U32.AND P2, PT, R0, 0x2, PT ;  /* 0x000000020000780c */ /* 0x000fe20003f46070 */
[----:B------:R-:W-:Y:S01]  /*3320*/  IMAD.MOV.U32 R12, RZ, RZ, 0x1 ;  /* 0x00000001ff0c7424 */ /* 0x000fe200078e00ff */
[----:B------:R-:W-:Y:S02]  /*3330*/  CS2R R10, SRZ ;  /* 0x00000000000a7805 */ /* 0x000fe4000001ff00 */
[----:B------:R-:W-:Y:S01]  /*3340*/  CS2R R8, SRZ ;  /* 0x0000000000087805 */ /* 0x000fe2000001ff00 */
[----:B-1----:R-:W-:-:S03]  /*3350*/  ULEA UR6, UR5, UR4, 0x18 ;  /* 0x0000000405067291 */ /* 0x002fc6000f8ec0ff */
[----:B------:R-:W-:-:S09]  /*3360*/  UMOV UR5, URZ ;  /* 0x000000ff00057c82 */ /* 0x000fd20008000000 */
.L_x_65:
[----:B------:R-:W-:Y:S02]  /*3370*/  LEA R2, R8, UR6, 0x3 ;  /* 0x0000000608027c11 */ /* 0x000fe4000f8e18ff */
[----:B------:R-:W-:-:S03]  /*3380*/  SHF.L.U32 R4, R9, 0x1f, RZ ;  /* 0x0000001f09047819 */ /* 0x000fc600000006ff */
[----:B------:R-:W-:Y:S01]  /*3390*/  VIADD R5, R2, 0x1d0 ;  /* 0x000001d002057836 */ /* 0x000fe20000000000 */
[----:B------:R-:W1:Y:S02]  /*33a0*/  SYNCS.PHASECHK.TRANS64.TRYWAIT P0, [R2+URZ+0x1c0], R4 ;  /* 0x0001c004020075a7 */ /* 0x000e6400080011ff */
[----:B-1----:R-:W-:Y:S05]  /*33b0*/  @!P0 BRA `(.L_x_62) ;  /* 0x0000006000688947 */ /* 0x002fea0003800000 */
.L_x_188:
[----:B------:R-:W-:Y:S01]  /*33c0*/  ULEA UR4, UR5, UR6, 0x3 ;  /* 0x0000000605047291 */ /* 0x000fe2000f8e18ff */
[----:B-1----:R-:W-:Y:S01]  /*33d0*/  PRMT R2, RZ, 0x654, R5 ;  /* 0x00000654ff027816 */ /* 0x002fe20000000005 */
[----:B------:R-:W-:Y:S01]  /*33e0*/  @!P2 IMAD.MOV.U32 R4, RZ, RZ, 0x10 ;  /* 0x00000010ff04a424 */ /* 0x000fe200078e00ff */
[----:B------:R-:W-:Y:S01]  /*33f0*/  SHF.L.U32 R5, R12, 0x1f, RZ ;  /* 0x0000001f0c057819 */ /* 0x000fe200000006ff */
[----:B------:R-:W-:Y:S01]  /*3400*/  UIADD3 UR7, UPT, UPT, UR4, 0x160, URZ ;  /* 0x0000016004077890 */ /* 0x000fe2000fffe0ff */
[----:B------:R1:W-:Y:S05]  /*3410*/  SYNCS.ARRIVE.TRANS64.RED.A1T0 RZ, [R2+URZ], RZ ;  /* 0x000000ff02ff79a7 */ /* 0x0003ea00081004ff */
[----:B------:R-:W-:Y:S01]  /*3420*/  IMAD.U32 R6, RZ, RZ, UR7 ;  /* 0x00000007ff067e24 */ /* 0x000fe2000f8e00ff */
[----:B------:R-:W2:Y:S04]  /*3430*/  SYNCS.PHASECHK.TRANS64.TRYWAIT P0, [UR4+0x170], R5 ;  /* 0x00017005ff0075a7 */ /* 0x000ea80008001104 */
[----:B------:R-:W-:Y:S01]  /*3440*/  PRMT R6, R0, 0x654, R6 ;  /* 0x0000065400067816 */ /* 0x000fe20000000006 */
[----:B-12---:R-:W-:Y:S06]  /*3450*/  @!P0 BRA `(.L_x_63) ;  /* 0x0000006000548947 */ /* 0x006fec0003800000 */
.L_x_190:
[----:B------:R-:W-:Y:S01]  /*3460*/  ULEA UR8, UR5, UR6, 0x4 ;  /* 0x0000000605087291 */ /* 0x000fe2000f8e20ff */
[----:B------:R-:W-:Y:S01]  /*3470*/  SEL R3, R6, R3, !P2 ;  /* 0x0000000306037207 */ /* 0x000fe20005000000 */
[----:B------:R-:W-:Y:S01]  /*3480*/  UIADD3 UR9, UPT, UPT, UR4, 0x160, URZ ;  /* 0x0000016004097890 */ /* 0x000fe2000fffe0ff */
[----:B-1----:R-:W-:Y:S01]  /*3490*/  LEA R2, R11, UR6, 0x3 ;  /* 0x000000060b027c11 */ /* 0x002fe2000f8e18ff */
[----:B------:R-:W-:Y:S01]  /*34a0*/  UIADD3 UR8, UPT, UPT, UR8, 0x1f0, URZ ;  /* 0x000001f008087890 */ /* 0x000fe2000fffe0ff */
[----:B------:R1:W-:Y:S01]  /*34b0*/  @!P2 SYNCS.ARRIVE.TRANS64.RED RZ, [R3+URZ], R4 ;  /* 0x0000000403ffa9a7 */ /* 0x0003e200080004ff */
[----:B------:R-:W-:Y:S01]  /*34c0*/  UIADD3 UR4, UPT, UPT, UR5, 0x1, URZ ;  /* 0x0000000105047890 */ /* 0x000fe2000fffe0ff */
[----:B------:R-:W-:-:S03]  /*34d0*/  VIADD R8, R8, 0x1 ;  /* 0x0000000108087836 */ /* 0x000fc60000000000 */
[----:B------:R-:W-:Y:S02]  /*34e0*/  UISETP.NE.AND UP0, UPT, UR4, 0x2, UPT ;  /* 0x000000020400788c */ /* 0x000fe4000bf05270 */
[----:B------:R-:W-:Y:S01]  /*34f0*/  ISETP.NE.AND P0, PT, R8, 0x2, PT ;  /* 0x000000020800780c */ /* 0x000fe20003f05270 */
[----:B------:R-:W-:Y:S06]  /*3500*/  UGETNEXTWORKID.BROADCAST [UR8], [UR9] ;  /* 0x00000000080073ca */ /* 0x000fec0008000100 */
[----:B------:R-:W-:Y:S02]  /*3510*/  USEL UR7, URZ, 0x1, UP0 ;  /* 0x00000001ff077887 */ /* 0x000fe40008000000 */
[----:B------:R-:W-:-:S04]  /*3520*/  USEL UR5, UR4, URZ, UP0 ;  /* 0x000000ff04057287 */ /* 0x000fc80008000000 */
[----:B------:R-:W-:Y:S02]  /*3530*/  LOP3.LUT R12, R12, UR7, RZ, 0x3c, !PT ;  /* 0x000000070c0c7c12 */ /* 0x000fe4000f8e3cff */
[----:B-1----:R-:W-:-:S04]  /*3540*/  SHF.L.U32 R4, R10, 0x1f, RZ ;  /* 0x0000001f0a047819 */ /* 0x002fc800000006ff */
[----:B------:R-:W1:Y:S02]  /*3550*/  SYNCS.PHASECHK.TRANS64.TRYWAIT P1, [R2+URZ+0x160], R4 ;  /* 0x00016004020075a7 */ /* 0x000e6400080211ff */
[----:B-1----:R-:W-:Y:S05]  /*3560*/  @!P1 BRA `(.L_x_64) ;  /* 0x0000006000289947 */ /* 0x002fea0003800000 */
.L_x_191:
[C---:B-1----:R-:W-:Y:S01]  /*3570*/  LEA R4, R11.reuse, UR6, 0x4 ;  /* 0x000000060b047c11 */ /* 0x042fe2000f8e20ff */
[----:B------:R-:W-:Y:S01]  /*3580*/  VIADD R2, R2, 0x170 ;  /* 0x0000017002027836 */ /* 0x000fe20000000000 */
[----:B------:R-:W-:Y:S01]  /*3590*/  SEL R8, R8, RZ, P0 ;  /* 0x000000ff08087207 */ /* 0x000fe20000000000 */
[----:B------:R-:W-:-:S03]  /*35a0*/  VIADD R11, R11, 0x1 ;  /* 0x000000010b0b7836 */ /* 0x000fc60000000000 */
[----:B------:R-:W1:Y:S01]  /*35b0*/  LDS.128 R4, [R4+0x1f0] ;  /* 0x0001f00004047984 */ /* 0x000e620000000c00 */
[----:B------:R-:W-:Y:S02]  /*35c0*/  PRMT R2, RZ, 0x654, R2 ;  /* 0x00000654ff027816 */ /* 0x000fe40000000002 */
[C---:B------:R-:W-:Y:S01]  /*35d0*/  ISETP.NE.AND P1, PT, R11.reuse, 0x2, PT ;  /* 0x000000020b00780c */ /* 0x040fe20003f25270 */
[----:B------:R-:W-:Y:S01]  /*35e0*/  @!PT LDS RZ, [RZ] ;  /* 0x00000000fffff984 */ /* 0x000fe20000000800 */
[----:B------:R-:W-:Y:S01]  /*35f0*/  @!PT LDS RZ, [RZ] ;  /* 0x00000000fffff984 */ /* 0x000fe20000000800 */
[----:B------:R-:W-:Y:S01]  /*3600*/  @!PT LDS RZ, [RZ] ;  /* 0x00000000fffff984 */ /* 0x000fe20000000800 */
[----:B------:R-:W-:Y:S01]  /*3610*/  @!PT LDS RZ, [RZ] ;  /* 0x00000000fffff984 */ /* 0x000fe20000000800 */
[----:B------:R2:W-:Y:S06]  /*3620*/  MEMBAR.ALL.CTA ;  /* 0x0000000000007992 */ /* 0x0005ec0000008000 */
[----:B--2---:R-:W2:Y:S01]  /*3630*/  FENCE.VIEW.ASYNC.S ;  /* 0x00000000000073c6 */ /* 0x004ea20000000000 */
[----:B------:R-:W-:Y:S01]  /*3640*/  SEL R11, R11, RZ, P1 ;  /* 0x000000ff0b0b7207 */ /* 0x000fe20000800000 */
[----:B--2---:R2:W-:Y:S01]  /*3650*/  SYNCS.ARRIVE.TRANS64.RED.A1T0 RZ, [R2+URZ], RZ ;  /* 0x000000ff02ff79a7 */ /* 0x0045e200081004ff */
[----:B-1----:R-:W-:-:S02]  /*3660*/  LOP3.LUT P3, RZ, R6, 0x1, RZ, 0xc0, !PT ;  /* 0x0000000106ff7812 */ /* 0x002fc4000786c0ff */
[----:B------:R-:W-:-:S04]  /*3670*/  SEL R4, RZ, 0x1, P1 ;  /* 0x00000001ff047807 */ /* 0x000fc80000800000 */
[----:B------:R-:W-:Y:S02]  /*3680*/  LOP3.LUT R10, R10, R4, RZ, 0x3c, !PT ;  /* 0x000000040a0a7212 */ /* 0x000fe400078e3cff */
[----:B--2---:R-:W-:-:S04]  /*3690*/  SEL R2, RZ, 0x1, P0 ;  /* 0x00000001ff027807 */ /* 0x004fc80000000000 */
[----:B------:R-:W-:Y:S01]  /*36a0*/  LOP3.LUT R9, R9, R2, RZ, 0x3c, !PT ;  /* 0x0000000209097212 */ /* 0x000fe200078e3cff */
[----:B------:R-:W-:Y:S06]  /*36b0*/  @P3 BRA `(.L_x_65) ;  /* 0xfffffffc002c3947 */ /* 0x000fec000383ffff */
[----:B------:R-:W-:Y:S01]  /*36c0*/  ULEA UR4, UR5, UR6, 0x3 ;  /* 0x0000000605047291 */ /* 0x000fe2000f8e18ff */
[----:B------:R-:W-:-:S08]  /*36d0*/  SHF.L.U32 R2, R12, 0x1f, RZ ;  /* 0x0000001f0c027819 */ /* 0x000fd000000006ff */
[----:B------:R-:W1:Y:S02]  /*36e0*/  SYNCS.PHASECHK.TRANS64 P0, [UR4+0x170], R2 ;  /* 0x00017002ff0075a7 */ /* 0x000e640008001004 */
[----:B-1----:R-:W-:Y:S05]  /*36f0*/  @P0 BRA `(.L_x_66) ;  /* 0x0000000000080947 */ /* 0x002fea0003800000 */
[----:B------:R-:W1:Y:S02]  /*3700*/  SYNCS.PHASECHK.TRANS64.TRYWAIT P0, [UR4+0x170], R2 ;  /* 0x00017002ff0075a7 */ /* 0x000e640008001104 */
[----:B-1----:R-:W-:Y:S05]  /*3710*/  @!P0 BRA `(.L_x_67) ;  /* 0x0000005c00d08947 */ /* 0x002fea0003800000 */
.L_x_66:
[----:B------:R-:W-:-:S04]  /*3720*/  UIADD3 UR7, UPT, UPT, UR5, 0x1, URZ ;  /* 0x0000000105077890 */ /* 0x000fc8000fffe0ff */
[----:B------:R-:W-:-:S04]  /*3730*/  UISETP.NE.AND UP0, UPT, UR7, 0x2, UPT ;  /* 0x000000020700788c */ /* 0x000fc8000bf05270 */
[----:B------:R-:W-:Y:S02]  /*3740*/  USEL UR8, URZ, 0x1, UP0 ;  /* 0x00000001ff087887 */ /* 0x000fe40008000000 */
[----:B------:R-:W-:-:S04]  /*3750*/  USEL UR7, UR7, URZ, UP0 ;  /* 0x000000ff07077287 */ /* 0x000fc80008000000 */
[----:B------:R-:W-:Y:S01]  /*3760*/  ULEA UR7, UR7, UR6, 0x3 ;  /* 0x0000000607077291 */ /* 0x000fe2000f8e18ff */
[----:B-1----:R-:W-:-:S04]  /*3770*/  LOP3.LUT R2, R12, UR8, RZ, 0x3c, !PT ;  /* 0x000000080c027c12 */ /* 0x002fc8000f8e3cff */
[----:B------:R-:W-:-:S04]  /*3780*/  SHF.L.U32 R0, R2, 0x1f, RZ ;  /* 0x0000001f02007819 */ /* 0x000fc800000006ff */
[----:B------:R-:W1:Y:S02]  /*3790*/  SYNCS.PHASECHK.TRANS64 P0, [UR7+0x170], R0 ;  /* 0x00017000ff0075a7 */ /* 0x000e640008001007 */
[----:B-1----:R-:W-:Y:S05]  /*37a0*/  @P0 EXIT ;  /* 0x000000000000094d */ /* 0x002fea0003800000 */
[----:B------:R-:W-:Y:S02]  /*37b0*/  SHF.L.U32 R2, R2, 0x1f, RZ ;  /* 0x0000001f02027819 */ /* 0x000fe400000006ff */
[----:B------:R-:W-:-:S07]  /*37c0*/  MOV R0, UR7 ;  /* 0x0000000700007c02 */ /* 0x000fce0008000f00 */
.L_x_68:
[----:B-1----:R1:W2:Y:S02]  /*37d0*/  SYNCS.PHASECHK.TRANS64.TRYWAIT P0, [R0+URZ+0x170], R2 ;  /* 0x00017002000075a7 */ /* 0x0022a400080011ff */
[----:B--2---:R-:W-:Y:S05]  /*37e0*/  @!P0 NANOSLEEP.SYNCS 0x989680 ;  /* 0x009896800000895d */ /* 0x004fea0003900000 */
[----:B------:R-:W2:Y:S02]  /*37f0*/  @!P0 SYNCS.PHASECHK.TRANS64 P0, [R0+URZ+0x170], R2 ;  /* 0x00017002000085a7 */ /* 0x000ea400080010ff */
[----:B--2---:R-:W-:Y:S05]  /*3800*/  @P0 EXIT ;  /* 0x000000000000094d */ /* 0x004fea0003800000 */
[----:B------:R-:W-:Y:S05]  /*3810*/  BRA `(.L_x_68) ;  /* 0xfffffffc00ec7947 */ /* 0x000fea000383ffff */
.L_x_61:
[----:B------:R-:W-:Y:S05]  /*3820*/  BRA.U UP4, `(.L_x_69) ;  /* 0x0000000d04a07547 */ /* 0x000fea000b800000 */
[----:B------:R-:W1:Y:S01]  /*3830*/  S2UR UR7, SR_CgaCtaId ;  /* 0x00000000000779c3 */ /* 0x000e620000008800 */
[----:B------:R-:W-:Y:S01]  /*3840*/  UMOV UR4, 0x40 ;  /* 0x0000004000047882 */ /* 0x000fe20000000000 */
[----:B------:R-:W-:Y:S01]  /*3850*/  NOP ;  /* 0x0000000000007918 */ /* 0x000fe20000000000 */
[----:B------:R-:W-:Y:S01]  /*3860*/  UMOV UR6, 0x400 ;  /* 0x0000040000067882 */ /* 0x000fe20000000000 */
[----:B-1----:R-:W-:Y:S02]  /*3870*/  ULEA UR5, UR7, UR4, 0x18 ;  /* 0x0000000407057291 */ /* 0x002fe4000f8ec0ff */
[----:B------:R-:W-:-:S07]  /*3880*/  ULEA UR6, UR7, UR6, 0x18 ;  /* 0x0000000607067291 */ /* 0x000fce000f8ec0ff */
[----:B------:R-:W1:Y:S02]  /*3890*/  LDS.U8 R0, [UR5+0x1c] ;  /* 0x00001c05ff007984 */ /* 0x000e640008000000 */
[----:B-1----:R-:W-:-:S13]  /*38a0*/  ISETP.NE.AND P0, PT, R0, RZ, PT ;  /* 0x000000ff0000720c */ /* 0x002fda0003f05270 */
[----:B------:R-:W-:Y:S05]  /*38b0*/  @P0 BRA `(.L_x_70) ;  /* 0x0000000000580947 */ /* 0x000fea0003800000 */
[----:B------:R-:W-:-:S13]  /*38c0*/  ELECT P0, URZ, PT ;  /* 0x0000000000ff782f */ /* 0x000fda0003800000 */
[----:B------:R-:W-:Y:S05]  /*38d0*/  @!P0 BRA `(.L_x_71) ;  /* 0x0000000000608947 */ /* 0x000fea0003800000 */
[----:B------:R-:W-:Y:S01]  /*38e0*/  UMOV UR4, 0x10 ;  /* 0x0000001000047882 */ /* 0x000fe20000000000 */
[----:B------:R-:W-:Y:S01]  /*38f0*/  HFMA2 R0, -RZ, RZ, 0, 5.9604644775390625e-08 ;  /* 0x00000001ff007431 */ /* 0x000fe200000001ff */
[----:B------:R-:W-:-:S03]  /*3900*/  MOV R3, 0xffff ;  /* 0x0000ffff00037802 */ /* 0x000fc60000000f00 */
[----:B------:R-:W-:Y:S04]  /*3910*/  DEPBAR.LE SB1, 0x36 ;  /* 0x00009d800000791a */ /* 0x000fe80000000000 */
[----:B------:R-:W1:Y:S02]  /*3920*/  UTCATOMSWS.FIND_AND_SET.ALIGN UP0, UR4, UR4 ;  /* 0x00000004000475e3 */ /* 0x000e640008000800 */
[----:B-1----:R-:W-:Y:S01]  /*3930*/  MOV R4, UR4 ;  /* 0x0000000400047c02 */ /* 0x002fe20008000f00 */
[----:B------:R-:W-:Y:S06]  /*3940*/  BRA.U UP0, `(.L_x_72) ;  /* 0x0000000100187547 */ /* 0x000fec000b800000 */
.L_x_73:
[----:B------:R-:W-:Y:S05]  /*3950*/  NANOSLEEP 0x64 ;  /* 0x000000640000795d */ /* 0x000fea0003800000 */
[----:B------:R-:W-:-:S05]  /*3960*/  UMOV UR4, 0x10 ;  /* 0x0000001000047882 */ /* 0x000fca0000000000 */
[----:B------:R-:W-:Y:S04]  /*3970*/  DEPBAR.LE SB1, 0x36 ;  /* 0x00009d800000791a */ /* 0x000fe80000000000 */
[----:B------:R-:W1:Y:S02]  /*3980*/  UTCATOMSWS.FIND_AND_SET.ALIGN UP0, UR4, UR4 ;  /* 0x00000004000475e3 */ /* 0x000e640008000800 */
[----:B-1----:R-:W-:Y:S01]  /*3990*/  MOV R4, UR4 ;  /* 0x0000000400047c02 */ /* 0x002fe20008000f00 */
[----:B------:R-:W-:Y:S05]  /*39a0*/  BRA.U !UP0, `(.L_x_73) ;  /* 0xfffffffd08e87547 */ /* 0x000fea000b83ffff */
.L_x_72:
[-C--:B------:R-:W-:Y:S02]  /*39b0*/  SHF.L.U32 R3, R3, R4.reuse, RZ ;  /* 0x0000000403037219 */ /* 0x080fe400000006ff */
[----:B------:R-:W-:Y:S01]  /*39c0*/  SHF.L.U32 R0, R0, R4, RZ ;  /* 0x0000000400007219 */ /* 0x000fe200000006ff */
[----:B------:R-:W-:Y:S02]  /*39d0*/  IMAD.SHL.U32 R4, R4, 0x20, RZ ;  /* 0x0000002004047824 */ /* 0x000fe400078e00ff */
[----:B------:R1:W-:Y:S04]  /*39e0*/  ATOMS.OR RZ, [UR5+0x14], R3 ;  /* 0x00001403ffff798c */ /* 0x0003e8000b000005 */
[----:B------:R1:W-:Y:S04]  /*39f0*/  ATOMS.OR RZ, [UR5+0x18], R0 ;  /* 0x00001800ffff798c */ /* 0x0003e8000b000005 */
[----:B------:R1:W-:Y:S01]  /*3a00*/  STS [UR6+0x210], R4 ;  /* 0x00021004ff007988 */ /* 0x0003e20008000806 */
[----:B------:R-:W-:Y:S05]  /*3a10*/  BRA `(.L_x_71) ;  /* 0x0000000000107947 */ /* 0x000fea0003800000 */
.L_x_70:
[----:B------:R-:W-:Y:S02]  /*3a20*/  MOV R0, 0xffffffff ;  /* 0xffffffff00007802 */ /* 0x000fe40000000f00 */
[----:B------:R-:W-:-:S03]  /*3a30*/  MOV R4, 0x3a60 ;  /* 0x00003a6000047802 */ /* 0x000fc60000000f00 */
[----:B------:R1:W-:Y:S04]  /*3a40*/  STS [UR6+0x210], R0 ;  /* 0x00021000ff007988 */ /* 0x0003e80008000806 */
[----:B-1---5:R-:W-:Y:S05]  /*3a50*/  CALL.REL.NOINC `($__internal_1_$__cuda_sm10x_tcgen05_guardrail_trap_phase_invalid_during_alloc) ;  /* 0x0000006400187944 */ /* 0x022fea0003c00000 */
.L_x_71:
[----:B------:R-:W-:Y:S05]  /*3a60*/  WARPSYNC.ALL ;  /* 0x0000000000007948 */ /* 0x000fea0003800000 */
[----:B------:R-:W2:Y:S01]  /*3a70*/  S2UR UR4, SR_CgaCtaId ;  /* 0x00000000000479c3 */ /* 0x000ea20000008800 */
[----:B------:R-:W-:Y:S01]  /*3a80*/  UMOV UR17, 0x400 ;  /* 0x0000040000117882 */ /* 0x000fe20000000000 */
[----:B------:R-:W-:-:S06]  /*3a90*/  NOP ;  /* 0x0000000000007918 */ /* 0x000fcc0000000000 */
[----:B------:R-:W-:Y:S06]  /*3aa0*/  BAR.ARV 0x6, 0xa0 ;  /* 0x0182800000007b1d */ /* 0x000fec0000002000 */
[----:B------:R-:W3:Y:S01]  /*3ab0*/  LDCU UR5, c[0x0][0x38c] ;  /* 0x00007180ff0577ac */ /* 0x000ee20008000800 */
[----:B------:R-:W-:Y:S01]  /*3ac0*/  LOP3.LUT R2, R2, 0xffff, RZ, 0xc0, !PT ;  /* 0x0000ffff02027812 */ /* 0x000fe200078ec0ff */
[----:B------:R-:W-:Y:S01]  /*3ad0*/  IMAD.MOV.U32 R11, RZ, RZ, 0x1 ;  /* 0x00000001ff0b7424 */ /* 0x000fe200078e00ff */
[----:B------:R-:W-:Y:S01]  /*3ae0*/  CS2R R8, SRZ ;  /* 0x0000000000087805 */ /* 0x000fe2000001ff00 */
[----:B------:R-:W4:Y:S01]  /*3af0*/  LDCU UR8, c[0x0][0x38c] ;  /* 0x00007180ff0877ac */ /* 0x000f220008000800 */
[----:B------:R-:W-:Y:S01]  /*3b00*/  R2UR UR19, R2 ;  /* 0x00000000021372ca */ /* 0x000fe200000e0000 */
[----:B------:R-:W-:Y:S01]  /*3b10*/  IMAD.MOV.U32 R10, RZ, RZ, RZ ;  /* 0x000000ffff0a7224 */ /* 0x000fe200078e00ff */
[----:B------:R-:W-:Y:S01]  /*3b20*/  UMOV UR22, URZ ;  /* 0x000000ff00167c82 */ /* 0x000fe20008000000 */
[----:B------:R-:W-:Y:S01]  /*3b30*/  UMOV UR14, URZ ;  /* 0x000000ff000e7c82 */ /* 0x000fe20008000000 */
[----:B--2---:R-:W-:Y:S01]  /*3b40*/  ULEA UR17, UR4, UR17, 0x18 ;  /* 0x0000001104117291 */ /* 0x004fe2000f8ec0ff */
[----:B------:R-:W-:Y:S01]  /*3b50*/  UMOV UR26, 0x0 ;  /* 0x00000000001a7882 */ /* 0x000fe20000000000 */
[----:B------:R-:W-:-:S02]  /*3b60*/  UMOV UR27, 0x4200490 ;  /* 0x04200490001b7882 */ /* 0x000fc40000000000 */
[----:B------:R-:W-:Y:S02]  /*3b70*/  UIADD3 UR6, UPT, UPT, UR17, 0x4600, URZ ;  /* 0x0000460011067890 */ /* 0x000fe4000fffe0ff */
[----:B------:R-:W-:Y:S02]  /*3b80*/  UIADD3 UR7, UPT, UPT, UR17, 0x15600, URZ ;  /* 0x0001560011077890 */ /* 0x000fe4000fffe0ff */
[----:B---3--:R-:W-:Y:S01]  /*3b90*/  UIADD3 UR5, UPT, UPT, UR5, 0x1f, URZ ;  /* 0x0000001f05057890 */ /* 0x008fe2000fffe0ff */
[----:B-1----:R-:W1:Y:S01]  /*3ba0*/  LDS R0, [UR17+0x210] ;  /* 0x00021011ff007984 */ /* 0x002e620008000800 */
[----:B------:R-:W-:Y:S02]  /*3bb0*/  USHF.R.U32.HI UR6, URZ, 0x4, UR6 ;  /* 0x00000004ff067899 */ /* 0x000fe40008011606 */
[----:B------:R-:W-:Y:S02]  /*3bc0*/  USHF.R.S32.HI UR4, URZ, 0x1f, UR5 ;  /* 0x0000001fff047899 */ /* 0x000fe40008011405 */
[----:B------:R-:W-:-:S02]  /*3bd0*/  ULOP3.LUT UR6, UR6, 0x3fff, URZ, 0xc0, !UPT ;  /* 0x00003fff06067892 */ /* 0x000fc4000f8ec0ff */
[----:B------:R-:W-:Y:S02]  /*3be0*/  ULEA.HI UR4, UR4, UR5, URZ, 0x5 ;  /* 0x0000000504047291 */ /* 0x000fe4000f8f28ff */
[----:B------:R-:W-:Y:S02]  /*3bf0*/  USHF.R.U32.HI UR5, URZ, 0x4, UR7 ;  /* 0x00000004ff057899 */ /* 0x000fe40008011607 */
[----:B------:R-:W-:Y:S02]  /*3c00*/  USHF.R.S32.HI UR28, URZ, 0x5, UR4 ;  /* 0x00000005ff1c7899 */ /* 0x000fe40008011404 */
[----:B------:R-:W-:Y:S02]  /*3c10*/  ULOP3.LUT UR5, UR5, 0x3fff, URZ, 0xc0, !UPT ;  /* 0x00003fff05057892 */ /* 0x000fe4000f8ec0ff */
[----:B------:R-:W-:Y:S02]  /*3c20*/  UISETP.LT.AND UP0, UPT, UR28, 0x1, UPT ;  /* 0x000000011c00788c */ /* 0x000fe4000bf01270 */
[----:B------:R-:W-:-:S02]  /*3c30*/  ULOP3.LUT UR20, UR6, 0x10000, URZ, 0xfc, !UPT ;  /* 0x0001000006147892 */ /* 0x000fc4000f8efcff */
[----:B------:R-:W-:Y:S02]  /*3c40*/  USEL UR29, UR28, 0x1, !UP0 ;  /* 0x000000011c1d7887 */ /* 0x000fe4000c000000 */
[----:B------:R-:W-:Y:S02]  /*3c50*/  ULOP3.LUT UR21, UR5, 0x10000, URZ, 0xfc, !UPT ;  /* 0x0001000005157892 */ /* 0x000fe4000f8efcff */
[----:B------:R-:W-:Y:S02]  /*3c60*/  UIADD3 UR29, UPT, UPT, -UR29, URZ, URZ ;  /* 0x000000ff1d1d7290 */ /* 0x000fe4000fffe1ff */
[----:B----4-:R-:W-:Y:S01]  /*3c70*/  UISETP.GE.AND UP4, UPT, UR8, 0x1, UPT ;  /* 0x000000010800788c */ /* 0x010fe2000bf86270 */
[----:B------:R-:W-:Y:S01]  /*3c80*/  UMOV UR24, 0x0 ;  /* 0x0000000000187882 */ /* 0x000fe20000000000 */
[----:B------:R-:W-:Y:S01]  /*3c90*/  UMOV UR25, 0x4200490 ;  /* 0x0420049000197882 */ /* 0x000fe20000000000 */
[----:B-1----:R-:W-:-:S15]  /*3ca0*/  R2UR UR30, R0 ;  /* 0x00000000001e72ca */ /* 0x002fde00000e0000 */
.L_x_80:
[----:B------:R-:W-:Y:S02]  /*3cb0*/  LEA R0, R10, UR17, 0x3 ;  /* 0x000000110a007c11 */ /* 0x000fe4000f8e18ff */
[----:B------:R-:W-:Y:S02]  /*3cc0*/  SHF.L.U32 R2, R9, 0x1f, RZ ;  /* 0x0000001f09027819 */ /* 0x000fe400000006ff */
[----:B------:R-:W-:Y:S01]  /*3cd0*/  PLOP3.LUT P0, PT, PT, PT, UP4, 0x80, 0x8 ;  /* 0x000000000008781c */ /* 0x000fe20003f0f048 */
[----:B------:R-:W-:Y:S01]  /*3ce0*/  VIADD R3, R0, 0x170 ;  /* 0x0000017000037836 */ /* 0x000fe20000000000 */
[----:B-1----:R-:W1:Y:S02]  /*3cf0*/  SYNCS.PHASECHK.TRANS64.TRYWAIT P1, [R0+URZ+0x160], R2 ;  /* 0x00016002000075a7 */ /* 0x002e6400080211ff */
[----:B-1-3--:R-:W-:Y:S09]  /*3d00*/  @!P1 BRA `(.L_x_74) ;  /* 0x00000058006c9947 */ /* 0x00aff20003800000 */
.L_x_193:
[----:B------:R-:W-:Y:S01]  /*3d10*/  LEA R4, R10, UR17, 0x4 ;  /* 0x000000110a047c11 */ /* 0x000fe2000f8e20ff */
[----:B------:R-:W-:Y:S01]  /*3d20*/  @UP4 ULEA UR4, UR14, UR17, 0x3 ;  /* 0x000000110e044291 */ /* 0x000fe2000f8e18ff */
[----:B------:R-:W-:Y:S01]  /*3d30*/  PLOP3.LUT P2, PT, PT, PT, PT, 0x80, 0x8 ;  /* 0x000000000008781c */ /* 0x000fe20003f4f070 */
[----:B------:R-:W-:Y:S01]  /*3d40*/  ULEA UR23, UR22, UR17, 0x3 ;  /* 0x0000001116177291 */ /* 0x000fe2000f8e18ff */
[----:B------:R-:W-:Y:S02]  /*3d50*/  PRMT R3, RZ, 0x654, R3 ;  /* 0x00000654ff037816 */ /* 0x000fe40000000003 */
[----:B------:R-:W2:Y:S01]  /*3d60*/  LDS.128 R4, [R4+0x1f0] ;  /* 0x0001f00004047984 */ /* 0x000ea20000000c00 */
[----:B-1----:R-:W-:Y:S02]  /*3d70*/  @P0 SHF.L.U32 R2, R8, 0x1f, RZ ;  /* 0x0000001f08020819 */ /* 0x002fe400000006ff */
[----:B------:R-:W-:Y:S01]  /*3d80*/  SHF.L.U32 R0, R11, 0x1f, RZ ;  /* 0x0000001f0b007819 */ /* 0x000fe200000006ff */
[----:B------:R-:W-:Y:S01]  /*3d90*/  @!PT LDS RZ, [RZ] ;  /* 0x00000000fffff984 */ /* 0x000fe20000000800 */
[----:B------:R-:W-:Y:S01]  /*3da0*/  @!PT LDS RZ, [RZ] ;  /* 0x00000000fffff984 */ /* 0x000fe20000000800 */
[----:B------:R-:W-:Y:S01]  /*3db0*/  @!PT LDS RZ, [RZ] ;  /* 0x00000000fffff984 */ /* 0x000fe20000000800 */
[----:B------:R-:W-:Y:S01]  /*3dc0*/  @!PT LDS RZ, [RZ] ;  /* 0x00000000fffff984 */ /* 0x000fe20000000800 */
[----:B------:R1:W-:Y:S06]  /*3dd0*/  MEMBAR.ALL.CTA ;  /* 0x0000000000007992 */ /* 0x0003ec0000008000 */
[----:B-1----:R-:W1:Y:S02]  /*3de0*/  FENCE.VIEW.ASYNC.S ;  /* 0x00000000000073c6 */ /* 0x002e640000000000 */
[----:B-1----:R1:W-:Y:S01]  /*3df0*/  SYNCS.ARRIVE.TRANS64.RED.A1T0 RZ, [R3+URZ], RZ ;  /* 0x000000ff03ff79a7 */ /* 0x0023e200081004ff */
[----:B------:R1:W3:Y:S01]  /*3e00*/  @P0 SYNCS.PHASECHK.TRANS64.TRYWAIT P2, [UR4], R2 ;  /* 0x00000002ff0005a7 */ /* 0x0002e20008041104 */
[----:B------:R-:W-:Y:S01]  /*3e10*/  ULEA.HI UR4, UR22, UR22, URZ, 0x1 ;  /* 0x0000001616047291 */ /* 0x000fe2000f8f08ff */
[----:B--2---:R-:W-:-:S03]  /*3e20*/  LOP3.LUT P1, RZ, R6, 0x1, RZ, 0xc0, !PT ;  /* 0x0000000106ff7812 */ /* 0x004fc6000782c0ff */
[----:B------:R-:W-:Y:S02]  /*3e30*/  USHF.L.U32 UR18, UR4, 0x6, URZ ;  /* 0x0000000604127899 */ /* 0x000fe400080006ff */
[----:B------:R-:W-:Y:S02]  /*3e40*/  ULOP3.LUT UR4, UR4, 0xffe, URZ, 0xc0, !UPT ;  /* 0x00000ffe04047892 */ /* 0x000fe4000f8ec0ff */
[----:B------:R-:W-:Y:S02]  /*3e50*/  ULOP3.LUT UR18, UR18, 0xffffff80, URZ, 0xc0, !UPT ;  /* 0xffffff8012127892 */ /* 0x000fe4000f8ec0ff */
[----:B------:R-:W-:Y:S02]  /*3e60*/  UIADD3 UR4, UPT, UPT, -UR4, UR22, URZ ;  /* 0x0000001604047290 */ /* 0x000fe4000fffe1ff */
[----:B------:R-:W-:Y:S01]  /*3e70*/  UIADD3 UR18, UPT, UPT, UR30, UR18, URZ ;  /* 0x000000121e127290 */ /* 0x000fe2000fffe0ff */
[----:B------:R-:W2:Y:S03]  /*3e80*/  SYNCS.PHASECHK.TRANS64.TRYWAIT P0, [UR23+0x1a0], R0 ;  /* 0x0001a000ff0075a7 */ /* 0x000ea60008001117 */
[----:B------:R-:W-:Y:S01]  /*3e90*/  ULEA UR18, UR4, UR18, 0x14 ;  /* 0x0000001204127291 */ /* 0x000fe2000f8ea0ff */
[----:B-123--:R-:W-:Y:S11]  /*3ea0*/  @!P0 BRA `(.L_x_75) ;  /* 0x0000005800188947 */ /* 0x00eff60003800000 */
.L_x_195:
[----:B------:R-:W-:Y:S01]  /*3eb0*/  IADD3 R10, PT, PT, R10, 0x1, RZ ;  /* 0x000000010a0a7810 */ /* 0x000fe20007ffe0ff */
[----:B------:R-:W-:Y:S06]  /*3ec0*/  BRA.U !UP4, `(.L_x_76) ;  /* 0x000000010c987547 */ /* 0x000fec000b800000 */
[----:B------:R-:W-:Y:S01]  /*3ed0*/  UPLOP3.LUT UP2, UPT, UPT, UPT, UPT, 0x40, 0x4 ;  /* 0x000000000004789c */ /* 0x000fe20003f4e870 */
[----:B------:R-:W-:Y:S01]  /*3ee0*/  UMOV UR16, UR29 ;  /* 0x0000001d00107c82 */ /* 0x000fe20008000000 */
[----:B------:R-:W-:Y:S01]  /*3ef0*/  UMOV UR15, UR28 ;  /* 0x0000001c000f7c82 */ /* 0x000fe20008000000 */
[----:B------:R-:W-:-:S08]  /*3f00*/  UMOV UR6, UR14 ;  /* 0x0000000e00067c82 */ /* 0x000fd00008000000 */
.L_x_79:
[----:B------:R-:W-:Y:S02]  /*3f10*/  UIADD3 UR16, UPT, UPT, UR16, 0x1, URZ ;  /* 0x0000000110107890 */ /* 0x000fe4000fffe0ff */
[----:B--2---:R-:W-:Y:S02]  /*3f20*/  ULEA UR5, UR6, UR17, 0x3 ;  /* 0x0000001106057291 */ /* 0x004fe4000f8e18ff */
[----:B------:R-:W-:Y:S01]  /*3f30*/  UISETP.NE.AND UP3, UPT, UR16, URZ, UPT ;  /* 0x000000ff1000728c */ /* 0x000fe2000bf65270 */
[----:B---3--:R-:W-:Y:S10]  /*3f40*/  @P2 BRA `(.L_x_77) ;  /* 0x00000000000c2947 */ /* 0x008ff40003800000 */
[----:B-1----:R-:W-:Y:S04]  /*3f50*/  SHF.L.U32 R2, R8, 0x1f, RZ ;  /* 0x0000001f08027819 */ /* 0x002fe800000006ff */
[----:B------:R-:W1:Y:S02]  /*3f60*/  SYNCS.PHASECHK.TRANS64.TRYWAIT P0, [UR5], R2 ;  /* 0x00000002ff0075a7 */ /* 0x000e640008001105 */
[----:B-1----:R-:W-:Y:S05]  /*3f70*/  @!P0 BRA `(.L_x_78) ;  /* 0x0000005400fc8947 */ /* 0x002fea0003800000 */
.L_x_77:
[----:B------:R-:W-:Y:S01]  /*3f80*/  UISETP.NE.AND UP0, UPT, UR15, 0x1, UPT ;  /* 0x000000010f00788c */ /* 0x000fe2000bf05270 */
[----:B------:R-:W-:Y:S01]  /*3f90*/  PLOP3.LUT P2, PT, PT, PT, PT, 0x80, 0x8 ;  /* 0x000000000008781c */ /* 0x000fe20003f4f070 */
[----:B------:R-:W-:Y:S02]  /*3fa0*/  UIADD3 UR4, UPT, UPT, UR6, 0x1, URZ ;  /* 0x0000000106047890 */ /* 0x000fe4000fffe0ff */
[----:B------:R-:W-:Y:S02]  /*3fb0*/  ULEA UR12, UR6, UR21, 0x9 ;  /* 0x00000015060c7291 */ /* 0x000fe4000f8e48ff */
[----:B------:R-:W-:Y:S01]  /*3fc0*/  UISETP.NE.AND UP1, UPT, UR4, 0x11, UPT ;  /* 0x000000110400788c */ /* 0x000fe2000bf25270 */
[----:B------:R-:W-:Y:S01]  /*3fd0*/  PLOP3.LUT P0, PT, PT, PT, UP0, 0x80, 0x8 ;  /* 0x000000000008781c */ /* 0x000fe20003f0f008 */
[----:B------:R-:W-:Y:S02]  /*3fe0*/  UIADD3 UR10, UPT, UPT, UR12, 0x2, URZ ;  /* 0x000000020c0a7890 */ /* 0x000fe4000fffe0ff */
[----:B------:R-:W-:Y:S02]  /*3ff0*/  USEL UR7, URZ, 0x1, UP1 ;  /* 0x00000001ff077887 */ /* 0x000fe40008800000 */
[----:B------:R-:W-:Y:S02]  /*4000*/  USEL UR14, UR4, URZ, UP1 ;  /* 0x000000ff040e7287 */ /* 0x000fe40008800000 */
[----:B------:R-:W-:Y:S02]  /*4010*/  UIADD3 UR15, UPT, UPT, UR15, -0x1, URZ ;  /* 0xffffffff0f0f7890 */ /* 0x000fe4000fffe0ff */
[----:B------:R-:W-:Y:S01]  /*4020*/  @UP0 ULEA UR4, UR14, UR17, 0x3 ;  /* 0x000000110e040291 */ /* 0x000fe2000f8e18ff */
[----:B------:R-:W-:Y:S01]  /*4030*/  LOP3.LUT R8, R8, UR7, RZ, 0x3c, !PT ;  /* 0x0000000708087c12 */ /* 0x000fe2000f8e3cff */
[----:B------:R-:W-:Y:S01]  /*4040*/  UIADD3 UR7, UPT, UPT, UR5, 0x88, URZ ;  /* 0x0000008805077890 */ /* 0x000fe2000fffe0ff */
[----:B------:R-:W-:Y:S02]  /*4050*/  UMOV UR13, 0x80004020 ;  /* 0x80004020000d7882 */ /* 0x000fe40000000000 */
[----:B-1----:R-:W-:Y:S01]  /*4060*/  @P0 SHF.L.U32 R0, R8, 0x1f, RZ ;  /* 0x0000001f08000819 */ /* 0x002fe200000006ff */
[----:B------:R-:W-:Y:S01]  /*4070*/  UMOV UR5, 0x80004020 ;  /* 0x8000402000057882 */ /* 0x000fe20000000000 */
[----:B------:R-:W-:Y:S01]  /*4080*/  UMOV UR11, 0x80004020 ;  /* 0x80004020000b7882 */ /* 0x000fe20000000000 */
[----:B------:R-:W-:Y:S01]  /*4090*/  UMOV UR9, 0x80004020 ;  /* 0x8000402000097882 */ /* 0x000fe20000000000 */
[----:B------:R2:W3:Y:S01]  /*40a0*/  @P0 SYNCS.PHASECHK.TRANS64.TRYWAIT P2, [UR4], R0 ;  /* 0x00000000ff0005a7 */ /* 0x0004e20008041104 */
[----:B------:R-:W-:Y:S03]  /*40b0*/  ULEA UR4, UR6, UR20, 0x8 ;  /* 0x0000001406047291 */ /* 0x000fe6000f8e40ff */
[----:B------:R-:W-:Y:S01]  /*40c0*/  UMOV UR6, UR14 ;  /* 0x0000000e00067c82 */ /* 0x000fe20008000000 */
[----:B------:R-:W-:Y:S05]  /*40d0*/  UIADD3 UR8, UPT, UPT, UR4, 0x2, URZ ;  /* 0x0000000204087890 */ /* 0x000fea000fffe0ff */
[----:B------:R2:W-:Y:S01]  /*40e0*/  UTCHMMA gdesc[UR4], gdesc[UR12], tmem[UR18], tmem[UR26], idesc[UR27], UP2 ;  /* 0x00ff1a0c040075ea */ /* 0x0005e20009000012 */
[----:B------:R-:W-:Y:S03]  /*40f0*/  UPLOP3.LUT UP2, UPT, UPT, UPT, UPT, 0x80, 0x8 ;  /* 0x000000000008789c */ /* 0x000fe60003f4f070 */
[----:B------:R2:W-:Y:S01]  /*4100*/  UTCHMMA gdesc[UR8], gdesc[UR10], tmem[UR18], tmem[UR24], idesc[UR25], UPT ;  /* 0x00ff180a080075ea */ /* 0x0005e2000b800012 */
[----:B------:R2:W-:Y:S01]  /*4110*/  UTCBAR.MULTICAST [UR7], URZ, UR19 ;  /* 0x000000ff070073e9 */ /* 0x0005e20008000813 */
[----:B------:R-:W-:Y:S06]  /*4120*/  BRA.U UP3, `(.L_x_79) ;  /* 0xfffffffd03787547 */ /* 0x000fec000b83ffff */
.L_x_76:
[----:B--2---:R-:W-:Y:S01]  /*4130*/  UIADD3 UR4, UPT, UPT, UR22, 0x1, URZ ;  /* 0x0000000116047890 */ /* 0x004fe2000fffe0ff */
[C---:B------:R-:W-:Y:S01]  /*4140*/  ISETP.NE.AND P0, PT, R10.reuse, 0x2, PT ;  /* 0x000000020a00780c */ /* 0x040fe20003f05270 */
[----:B------:R-:W-:Y:S02]  /*4150*/  UIADD3 UR5, UPT, UPT, UR23, 0x180, URZ ;  /* 0x0000018017057890 */ /* 0x000fe4000fffe0ff */
[----:B------:R-:W-:Y:S01]  /*4160*/  UISETP.NE.AND UP0, UPT, UR4, 0x4, UPT ;  /* 0x000000040400788c */ /* 0x000fe2000bf05270 */
[----:B-1----:R-:W-:Y:S02]  /*4170*/  SEL R0, RZ, 0x1, P0 ;  /* 0x00000001ff007807 */ /* 0x002fe40000000000 */
[----:B------:R-:W-:Y:S01]  /*4180*/  SEL R10, R10, RZ, P0 ;  /* 0x000000ff0a0a7207 */ /* 0x000fe20000000000 */
[----:B------:R-:W-:Y:S01]  /*4190*/  USEL UR6, URZ, 0x1, UP0 ;  /* 0x00000001ff067887 */ /* 0x000fe20008000000 */
[----:B------:R-:W-:Y:S01]  /*41a0*/  LOP3.LUT R9, R9, R0, RZ, 0x3c, !PT ;  /* 0x0000000009097212 */ /* 0x000fe200078e3cff */
[----:B------:R-:W-:Y:S01]  /*41b0*/  USEL UR22, UR4, URZ, UP0 ;  /* 0x000000ff04167287 */ /* 0x000fe20008000000 */
[----:B------:R1:W-:Y:S03]  /*41c0*/  UTCBAR [UR5], URZ ;  /* 0x000000ff050073e9 */ /* 0x0003e600080000ff */
[----:B------:R-:W-:Y:S01]  /*41d0*/  LOP3.LUT R11, R11, UR6, RZ, 0x3c, !PT ;  /* 0x000000060b0b7c12 */ /* 0x000fe2000f8e3cff */
[----:B------:R-:W-:Y:S07]  /*41e0*/  @P1 BRA `(.L_x_80) ;  /* 0xfffffff800b01947 */ /* 0x000fee000383ffff */
[----:B------:R-:W2:Y:S01]  /*41f0*/  S2UR UR8, SR_CgaCtaId ;  /* 0x00000000000879c3 */ /* 0x000ea20000008800 */
[----:B------:R-:W-:Y:S01]  /*4200*/  ELECT P0, URZ, PT ;  /* 0x0000000000ff782f */ /* 0x000fe20003800000 */
[----:B------:R-:W-:Y:S01]  /*4210*/  IMAD.MOV.U32 R0, RZ, RZ, 0x1 ;  /* 0x00000001ff007424 */ /* 0x000fe200078e00ff */
[----:B------:R-:W-:Y:S01]  /*4220*/  UIADD3 UR17, UPT, UPT, UR17, 0x1a0, URZ ;  /* 0x000001a011117890 */ /* 0x000fe2000fffe0ff */
[----:B------:R-:W-:Y:S01]  /*4230*/  SHF.L.U32 R2, R11, 0x1f, RZ ;  /* 0x0000001f0b027819 */ /* 0x000fe200000006ff */
[----:B------:R-:W-:-:S03]  /*4240*/  UMOV UR4, 0x40 ;  /* 0x0000004000047882 */ /* 0x000fc60000000000 */
[----:B------:R-:W-:Y:S01]  /*4250*/  UVIRTCOUNT.DEALLOC.SMPOOL 0x80 ;  /* 0x000000800000784c */ /* 0x000fe20000000000 */
[----:B--2---:R-:W-:Y:S02]  /*4260*/  ULEA UR8, UR8, UR4, 0x18 ;  /* 0x0000000408087291 */ /* 0x004fe4000f8ec0ff */
[----:B------:R-:W-:-:S07]  /*4270*/  ULEA UR4, UR22, UR17, 0x3 ;  /* 0x0000001116047291 */ /* 0x000fce000f8e18ff */
[----:B------:R2:W-:Y:S02]  /*4280*/  @P0 STS.U8 [UR8+0x1c], R0 ;  /* 0x00001c00ff000988 */ /* 0x0005e40008000008 */
[----:B------:R-:W4:Y:S02]  /*4290*/  SYNCS.PHASECHK.TRANS64.TRYWAIT P0, [UR4], R2 ;  /* 0x00000002ff0075a7 */ /* 0x000f240008001104 */
[----:B--2-4-:R-:W-:Y:S05]  /*42a0*/  @!P0 BRA `(.L_x_81) ;  /* 0x0000005400488947 */ /* 0x014fea0003800000 */
.L_x_198:
[----:B------:R-:W-:-:S04]  /*42b0*/  UIADD3 UR4, UPT, UPT, UR22, 0x1, URZ ;  /* 0x0000000116047890 */ /* 0x000fc8000fffe0ff */
[----:B------:R-:W-:-:S04]  /*42c0*/  UISETP.NE.AND UP0, UPT, UR4, 0x4, UPT ;  /* 0x000000040400788c */ /* 0x000fc8000bf05270 */
[----:B------:R-:W-:Y:S02]  /*42d0*/  USEL UR6, URZ, 0x1, UP0 ;  /* 0x00000001ff067887 */ /* 0x000fe40008000000 */
[----:B------:R-:W-:-:S04]  /*42e0*/  USEL UR4, UR4, URZ, UP0 ;  /* 0x000000ff04047287 */ /* 0x000fc80008000000 */
[----:B-1----:R-:W-:Y:S01]  /*42f0*/  ULEA UR5, UR4, UR17, 0x3 ;  /* 0x0000001104057291 */ /* 0x002fe2000f8e18ff */
[----:B--2---:R-:W-:-:S04]  /*4300*/  LOP3.LUT R2, R11, UR6, RZ, 0x3c, !PT ;  /* 0x000000060b027c12 */ /* 0x004fc8000f8e3cff */
[----:B------:R-:W-:-:S04]  /*4310*/  SHF.L.U32 R3, R2, 0x1f, RZ ;  /* 0x0000001f02037819 */ /* 0x000fc800000006ff */
[----:B------:R-:W1:Y:S02]  /*4320*/  SYNCS.PHASECHK.TRANS64.TRYWAIT P0, [UR5], R3 ;  /* 0x00000003ff0075a7 */ /* 0x000e640008001105 */
[----:B-1----:R-:W-:Y:S05]  /*4330*/  @!P0 BRA `(.L_x_82) ;  /* 0x00000054003c8947 */ /* 0x002fea0003800000 */
.L_x_200:
        /* <DEDUP_REMOVED lines=9> */
.L_x_202:
[----:B------:R-:W-:-:S04]  /*43d0*/  UIADD3 UR4, UPT, UPT, UR4, 0x1, URZ ;  /* 0x0000000104047890 */ /* 0x000fc8000fffe0ff */
[----:B------:R-:W-:-:S04]  /*43e0*/  UISETP.NE.AND UP0, UPT, UR4, 0x4, UPT ;  /* 0x000000040400788c */ /* 0x000fc8000bf05270 */
[----:B------:R-:W-:Y:S02]  /*43f0*/  USEL UR5, URZ, 0x1, UP0 ;  /* 0x00000001ff057887 */ /* 0x000fe40008000000 */
[----:B------:R-:W-:-:S04]  /*4400*/  USEL UR4, UR4, URZ, UP0 ;  /* 0x000000ff04047287 */ /* 0x000fc80008000000 */
[----:B------:R-:W-:Y:S01]  /*4410*/  ULEA UR4, UR4, UR17, 0x3 ;  /* 0x0000001104047291 */ /* 0x000fe2000f8e18ff */
[----:B------:R-:W-:-:S04]  /*4420*/  LOP3.LUT R2, R2, UR5, RZ, 0x3c, !PT ;  /* 0x0000000502027c12 */ /* 0x000fc8000f8e3cff */
[----:B------:R-:W-:-:S04]  /*4430*/  SHF.L.U32 R2, R2, 0x1f, RZ ;  /* 0x0000001f02027819 */ /* 0x000fc800000006ff */
[----:B------:R-:W2:Y:S02]  /*4440*/  SYNCS.PHASECHK.TRANS64.TRYWAIT P0, [UR4], R2 ;  /* 0x00000002ff0075a7 */ /* 0x000ea40008001104 */
[----:B--2---:R-:W-:Y:S05]  /*4450*/  @!P0 BRA `(.L_x_84) ;  /* 0x0000005400248947 */ /* 0x004fea0003800000 */
.L_x_204:
[----:B------:R-:W-:Y:S01]  /*4460*/  NOP ;  /* 0x0000000000007918 */ /* 0x000fe20000000000 */
[----:B-1----:R-:W1:Y:S01]  /*4470*/  LDS R0, [UR8+0x14] ;  /* 0x00001408ff007984 */ /* 0x002e620008000800 */
[----:B------:R-:W-:Y:S01]  /*4480*/  ULOP3.LUT UR4, UR30, 0xffff, URZ, 0xc0, !UPT ;  /* 0x0000ffff1e047892 */ /* 0x000fe2000f8ec0ff */
[----:B------:R-:W-:Y:S01]  /*4490*/  UMOV UR5, 0xffff ;  /* 0x0000ffff00057882 */ /* 0x000fe20000000000 */
[----:B------:R-:W-:Y:S02]  /*44a0*/  UMOV UR6, 0x1 ;  /* 0x0000000100067882 */ /* 0x000fe40000000000 */
[----:B------:R-:W-:-:S04]  /*44b0*/  USHF.R.U32.HI UR4, URZ, 0x5, UR4 ;  /* 0x00000005ff047899 */ /* 0x000fc80008011604 */
[----:B------:R-:W-:Y:S02]  /*44c0*/  USHF.L.U32 UR5, UR5, UR4, URZ ;  /* 0x0000000405057299 */ /* 0x000fe400080006ff */
[----:B------:R-:W-:-:S04]  /*44d0*/  USHF.L.U32 UR4, UR6, UR4, URZ ;  /* 0x0000000406047299 */ /* 0x000fc800080006ff */
[----:B-1----:R-:W-:-:S04]  /*44e0*/  LOP3.LUT R0, R0, UR5, RZ, 0xc0, !PT ;  /* 0x0000000500007c12 */ /* 0x002fc8000f8ec0ff */
[----:B------:R-:W-:-:S13]  /*44f0*/  ISETP.NE.AND P0, PT, R0, UR5, PT ;  /* 0x0000000500007c0c */ /* 0x000fda000bf05270 */
[----:B------:R-:W-:Y:S05]  /*4500*/  @P0 BRA `(.L_x_85) ;  /* 0x0000000000580947 */ /* 0x000fea0003800000 */
[----:B------:R-:W1:Y:S02]  /*4510*/  LDS R0, [UR8+0x18] ;  /* 0x00001808ff007984 */ /* 0x000e640008000800 */
[----:B-1----:R-:W-:-:S04]  /*4520*/  LOP3.LUT R0, R0, UR4, RZ, 0xc0, !PT ;  /* 0x0000000400007c12 */ /* 0x002fc8000f8ec0ff */
[----:B------:R-:W-:-:S13]  /*4530*/  ISETP.NE.AND P0, PT, R0, UR4, PT ;  /* 0x0000000400007c0c */ /* 0x000fda000bf05270 */
[----:B------:R-:W-:Y:S05]  /*4540*/  @P0 BRA `(.L_x_86) ;  /* 0x00000000003c0947 */ /* 0x000fea0003800000 */
[----:B------:R-:W1:Y:S01]  /*4550*/  S2R R2, SR_LANEID ;  /* 0x0000000000027919 */ /* 0x000e620000000000 */
[----:B------:R-:W-:-:S06]  /*4560*/  ULOP3.LUT UR5, URZ, UR5, URZ, 0x33, !UPT ;  /* 0x00000005ff057292 */ /* 0x000fcc000f8e33ff */
[----:B------:R-:W-:-:S04]  /*4570*/  IMAD.U32 R0, RZ, RZ, UR5 ;  /* 0x00000005ff007e24 */ /* 0x000fc8000f8e00ff */
[----:B------:R2:W4:Y:S02]  /*4580*/  REDUX UR7, R0 ;  /* 0x00000000000773c4 */ /* 0x0005240000000000 */
[----:B------:R1:W-:Y:S01]  /*4590*/  UTCATOMSWS.AND URZ, UR5 ;  /* 0x0000000500ff79e3 */ /* 0x0003e20008000000 */
[----:B--2---:R-:W-:Y:S01]  /*45a0*/  LOP3.LUT R0, RZ, UR4, RZ, 0x33, !PT ;  /* 0x00000004ff007c12 */ /* 0x004fe2000f8e33ff */
[----:B------:R-:W-:Y:S02]  /*45b0*/  VOTEU.ANY UR4, UPT, PT ;  /* 0x0000000000047886 */ /* 0x000fe400038e0100 */
[----:B------:R-:W-:Y:S02]  /*45c0*/  UFLO.U32 UR4, UR4 ;  /* 0x00000004000472bd */ /* 0x000fe400080e0000 */
[----:B------:R-:W2:Y:S04]  /*45d0*/  REDUX UR6, R0 ;  /* 0x00000000000673c4 */ /* 0x000ea80000000000 */
[----:B-1----:R-:W-:-:S02]  /*45e0*/  ISETP.EQ.U32.AND P0, PT, R2, UR4, PT ;  /* 0x0000000402007c0c */ /* 0x002fc4000bf02070 */
[----:B----4-:R-:W-:-:S11]  /*45f0*/  MOV R2, UR7 ;  /* 0x0000000700027c02 */ /* 0x010fd60008000f00 */
[----:B------:R1:W-:Y:S01]  /*4600*/  @P0 ATOMS.AND RZ, [UR8+0x14], R2 ;  /* 0x00001402ffff098c */ /* 0x0003e2000a800008 */
[----:B--2---:R-:W-:-:S05]  /*4610*/  IMAD.U32 R0, RZ, RZ, UR6 ;  /* 0x00000006ff007e24 */ /* 0x004fca000f8e00ff */
[----:B------:R1:W-:Y:S01]  /*4620*/  @P0 ATOMS.AND RZ, [UR8+0x18], R0 ;  /* 0x00001800ffff098c */ /* 0x0003e2000a800008 */
[----:B------:R-:W-:Y:S05]  /*4630*/  BRA `(.L_x_87) ;  /* 0x0000000000147947 */ /* 0x000fea0003800000 */
.L_x_86:
[----:B------:R-:W-:Y:S02]  /*4640*/  MOV R2, 0x4660 ;  /* 0x0000466000027802 */ /* 0x000fe40000000f00 */
[----:B---3-5:R-:W-:Y:S05]  /*4650*/  CALL.REL.NOINC `($__internal_0_$__cuda_sm10x_tcgen05_guardrail_trap_col_being_dealloced_not_returned_by_alloc) ;  /* 0x00000058000c7944 */ /* 0x028fea0003c00000 */
[----:B------:R-:W-:Y:S05]  /*4660*/  BRA `(.L_x_87) ;  /* 0x0000000000087947 */ /* 0x000fea0003800000 */
.L_x_85:
[----:B------:R-:W-:Y:S02]  /*4670*/  MOV R2, 0x4690 ;  /* 0x0000469000027802 */ /* 0x000fe40000000f00 */
[----:B---3-5:R-:W-:Y:S05]  /*4680*/  CALL.REL.NOINC `($__internal_2_$__cuda_sm10x_tcgen05_guardrail_trap_unallocated_columns_being_dealloced) ;  /* 0x0000005800187944 */ /* 0x028fea0003c00000 */
.L_x_87:
[----:B------:R-:W-:Y:S01]  /*4690*/  NOP ;  /* 0x0000000000007918 */ /* 0x000fe20000000000 */
[----:B------:R-:W-:Y:S05]  /*46a0*/  EXIT ;  /* 0x000000000000794d */ /* 0x000fea0003800000 */
.L_x_69:
[----:B------:R-:W-:-:S09]  /*46b0*/  UISETP.NE.OR UP0, UPT, UR17, 0x3, !UP3 ;  /* 0x000000031100788c */ /* 0x000fd2000df05670 */
[----:B------:R-:W-:Y:S05]  /*46c0*/  BRA.U UP0, `(.L_x_88) ;  /* 0x00000011005c7547 */ /* 0x000fea000b800000 */
[----:B------:R-:W1:Y:S01]  /*46d0*/  S2UR UR10, SR_CgaCtaId ;  /* 0x00000000000a79c3 */ /* 0x000e620000008800 */
[----:B------:R-:W2:Y:S01]  /*46e0*/  LDCU UR31, c[0x0][0x370] ;  /* 0x00006e00ff1f77ac */ /* 0x000ea20008000800 */
[----:B------:R-:W-:Y:S02]  /*46f0*/  HFMA2 R13, -RZ, RZ, 0, 0 ;  /* 0x00000000ff0d7431 */ /* 0x000fe400000001ff */
[----:B------:R-:W-:Y:S01]  /*4700*/  IMAD.MOV.U32 R15, RZ, RZ, 0x1 ;  /* 0x00000001ff0f7424 */ /* 0x000fe200078e00ff */
[----:B------:R-:W-:Y:S01]  /*4710*/  MOV R7, 0x1000 ;  /* 0x0000100000077802 */ /* 0x000fe20000000f00 */
[----:B------:R-:W2:Y:S01]  /*4720*/  LDCU.128 UR44, c[0x0][0xb10] ;  /* 0x00016200ff2c77ac */ /* 0x000ea20008000c00 */
[----:B------:R-:W-:Y:S01]  /*4730*/  IMAD.MOV.U32 R14, RZ, RZ, RZ ;  /* 0x000000ffff0e7224 */ /* 0x000fe200078e00ff */
[----:B------:R-:W3:Y:S01]  /*4740*/  LDC.64 R16, c[0x0][0x348] ;  /* 0x0000d200ff107b82 */ /* 0x000ee20000000a00 */
[----:B------:R-:W4:Y:S01]  /*4750*/  LDCU UR30, c[0x0][0x374] ;  /* 0x00006e80ff1e77ac */ /* 0x000f220008000800 */
[----:B------:R-:W1:Y:S06]  /*4760*/  LDCU UR15, c[0x0][0xb0c] ;  /* 0x00016180ff0f77ac */ /* 0x000e6c0008000800 */
[----:B------:R-:W3:Y:S01]  /*4770*/  LDC.64 R2, c[0x0][0x888] ;  /* 0x00022200ff027b82 */ /* 0x000ee20000000a00 */
[----:B------:R-:W3:Y:S01]  /*4780*/  LDCU UR49, c[0x0][0xb20] ;  /* 0x00016400ff3177ac */ /* 0x000ee20008000800 */
[----:B------:R-:W3:Y:S06]  /*4790*/  LDCU UR4, c[0x0][0xb30] ;  /* 0x00016600ff0477ac */ /* 0x000eec0008000800 */
[----:B------:R-:W3:Y:S01]  /*47a0*/  LDC.64 R4, c[0x0][0x890] ;  /* 0x00022400ff047b82 */ /* 0x000ee20000000a00 */
[----:B------:R-:W-:Y:S01]  /*47b0*/  UMOV UR21, 0x400 ;  /* 0x0000040000157882 */ /* 0x000fe20000000000 */
[----:B--2---:R-:W-:-:S02]  /*47c0*/  UIMAD.WIDE.U32 UR6, UR31, UR44, URZ ;  /* 0x0000002c1f0672a5 */ /* 0x004fc4000f8e00ff */
[----:B----4-:R-:W-:Y:S02]  /*47d0*/  UIMAD.WIDE.U32 UR8, UR30, UR47, URZ ;  /* 0x0000002f1e0872a5 */ /* 0x010fe4000f8e00ff */
[----:B-1----:R-:W-:Y:S02]  /*47e0*/  ULEA UR21, UR10, UR21, 0x18 ;  /* 0x000000150a157291 */ /* 0x002fe4000f8ec0ff */
[----:B------:R-:W-:Y:S02]  /*47f0*/  UPLOP3.LUT UP3, UPT, UPT, UPT, UPT, 0x40, 0x4 ;  /* 0x000000000004789c */ /* 0x000fe40003f6e870 */
[----:B------:R-:W-:Y:S02]  /*4800*/  UIADD3 UR37, UPT, UPT, UR21, 0x128, URZ ;  /* 0x0000012815257890 */ /* 0x000fe4000fffe0ff */
[----:B------:R-:W-:Y:S02]  /*4810*/  UIADD3 UR33, UPT, UPT, UR21, 0x110, URZ ;  /* 0x0000011015217890 */ /* 0x000fe4000fffe0ff */
[----:B------:R-:W-:-:S02]  /*4820*/  UIADD3 UR25, UPT, UPT, UR21, 0x118, URZ ;  /* 0x0000011815197890 */ /* 0x000fc4000fffe0ff */
[----:B------:R-:W-:Y:S01]  /*4830*/  UIADD3 UR17, UPT, UPT, UR21, 0x120, URZ ;  /* 0x0000012015117890 */ /* 0x000fe2000fffe0ff */
[----:B------:R-:W-:Y:S01]  /*4840*/  UMOV UR6, UR7 ;  /* 0x0000000700067c82 */ /* 0x000fe20008000000 */
[----:B------:R-:W-:Y:S01]  /*4850*/  UMOV UR41, UR9 ;  /* 0x0000000900297c82 */ /* 0x000fe20008000000 */
[----:B------:R-:W-:Y:S02]  /*4860*/  UISETP.GE.AND UP0, UPT, UR42, 0x1, UPT ;  /* 0x000000012a00788c */ /* 0x000fe4000bf06270 */
[----:B------:R-:W-:Y:S01]  /*4870*/  UISETP.NE.AND UP4, UPT, UR42, 0x1, UPT ;  /* 0x000000012a00788c */ /* 0x000fe2000bf85270 */
[----:B------:R-:W1:Y:S01]  /*4880*/  LDCU.64 UR22, c[0x0][0xb28] ;  /* 0x00016500ff1677ac */ /* 0x000e620008000a00 */
[----:B------:R-:W-:Y:S02]  /*4890*/  UISETP.NE.AND UP6, UPT, UR15, 0x1, UPT ;  /* 0x000000010f00788c */ /* 0x000fe4000bfc5270 */
[----:B------:R-:W-:Y:S02]  /*48a0*/  UISETP.NE.AND UP5, UPT, UR46, 0x1, UPT ;  /* 0x000000012e00788c */ /* 0x000fe4000bfa5270 */
[----:B------:R-:W-:-:S02]  /*48b0*/  UPRMT UR37, UR10, 0x654, UR37 ;  /* 0x000006540a257896 */ /* 0x000fc40008000025 */
[----:B------:R-:W-:Y:S02]  /*48c0*/  USHF.R.U32.HI UR43, URZ, UR45, UR6 ;  /* 0x0000002dff2b7299 */ /* 0x000fe40008011606 */
[----:B------:R-:W-:Y:S02]  /*48d0*/  UPRMT UR40, UR10, 0x654, UR33 ;  /* 0x000006540a287896 */ /* 0x000fe40008000021 */
[----:B------:R-:W-:Y:S02]  /*48e0*/  UPRMT UR39, UR10, 0x654, UR25 ;  /* 0x000006540a277896 */ /* 0x000fe40008000019 */
[----:B------:R-:W-:Y:S02]  /*48f0*/  UPRMT UR38, UR10, 0x654, UR17 ;  /* 0x000006540a267896 */ /* 0x000fe40008000011 */
[----:B---3--:R-:W-:Y:S02]  /*4900*/  USHF.R.U32.HI UR41, URZ, UR49, UR41 ;  /* 0x00000031ff297299 */ /* 0x008fe40008011629 */
[----:B------:R-:W-:-:S11]  /*4910*/  UISETP.NE.AND UP2, UPT, UR4, 0x1, UPT ;  /* 0x000000010400788c */ /* 0x000fd6000bf45270 */
.L_x_99:
[C---:B------:R-:W-:Y:S02]  /*4920*/  LEA R12, R14.reuse, UR21, 0x3 ;  /* 0x000000150e0c7c11 */ /* 0x040fe4000f8e18ff */
[----:B------:R-:W-:Y:S02]  /*4930*/  SHF.L.U32 R0, R13, 0x1f, RZ ;  /* 0x0000001f0d007819 */ /* 0x000fe400000006ff */
[----:B------:R-:W-:Y:S02]  /*4940*/  LEA R8, R14, UR21, 0x4 ;  /* 0x000000150e087c11 */ /* 0x000fe4000f8e20ff */
[----:B--2---:R-:W2:Y:S02]  /*4950*/  SYNCS.PHASECHK.TRANS64.TRYWAIT P0, [R12+URZ+0x160], R0 ;  /* 0x000160000c0075a7 */ /* 0x004ea400080011ff */
[----:B--2---:R-:W-:Y:S05]  /*4960*/  @!P0 BRA `(.L_x_89) ;  /* 0x0000004c00f88947 */ /* 0x004fea0003800000 */
.L_x_205:
[----:B------:R-:W3:Y:S01]  /*4970*/  LDS.128 R8, [R8+0x1f0] ;  /* 0x0001f00008087984 */ /* 0x000ee20000000c00 */
[----:B------:R-:W-:Y:S01]  /*4980*/  UISETP.GE.AND UP0, UPT, UR42, 0x1, UPT ;  /* 0x000000012a00788c */ /* 0x000fe2000bf06270 */
[----:B------:R-:W-:Y:S01]  /*4990*/  @!PT LDS RZ, [RZ] ;  /* 0x00000000fffff984 */ /* 0x000fe20000000800 */
[----:B------:R-:W-:Y:S01]  /*49a0*/  @!PT LDS RZ, [RZ] ;  /* 0x00000000fffff984 */ /* 0x000fe20000000800 */
[----:B------:R-:W-:Y:S01]  /*49b0*/  @!PT LDS RZ, [RZ] ;  /* 0x00000000fffff984 */ /* 0x000fe20000000800 */
[----:B------:R-:W-:Y:S01]  /*49c0*/  @!PT LDS RZ, [RZ] ;  /* 0x00000000fffff984 */ /* 0x000fe20000000800 */
[----:B------:R4:W-:Y:S06]  /*49d0*/  MEMBAR.ALL.CTA ;  /* 0x0000000000007992 */ /* 0x0009ec0000008000 */
[----:B----4-:R-:W4:Y:S01]  /*49e0*/  FENCE.VIEW.ASYNC.S ;  /* 0x00000000000073c6 */ /* 0x010f220000000000 */
[----:B---3--:R-:W-:Y:S11]  /*49f0*/  LOP3.LUT P0, RZ, R10, 0x1, RZ, 0xc0, !PT ;  /* 0x000000010aff7812 */ /* 0x008ff6000780c0ff */
[----:B------:R-:W-:Y:S02]  /*4a00*/  @!UPT UIADD3 URZ, UPT, UPT, URZ, URZ, URZ ;  /* 0x000000fffffff290 */ /* 0x000fe4000fffe0ff */
[----:B----4-:R-:W-:Y:S01]  /*4a10*/  VOTEU.ANY UP1, P0 ;  /* 0x0000000000ff7886 */ /* 0x010fe20000020100 */
[----:B------:R-:W-:Y:S11]  /*4a20*/  PLOP3.LUT P0, PT, PT, PT, UP1, 0x80, 0x8 ;  /* 0x000000000008781c */ /* 0x000ff60003f0f018 */
[----:B------:R-:W-:Y:S02]  /*4a30*/  @!UPT UIADD3 URZ, UPT, UPT, URZ, URZ, URZ ;  /* 0x000000fffffff290 */ /* 0x000fe4000fffe0ff */
[----:B--2---:R-:W-:Y:S02]  /*4a40*/  @P0 SHF.R.U32.HI R0, RZ, 0x10, R9 ;  /* 0x00000010ff000819 */ /* 0x004fe40000011609 */
[----:B------:R-:W-:Y:S02]  /*4a50*/  @P0 MOV R6, R8 ;  /* 0x0000000800060202 */ /* 0x000fe40000000f00 */
[----:B------:R-:W-:Y:S01]  /*4a60*/  @P0 R2UR UR4, R0 ;  /* 0x00000000000402ca */ /* 0x000fe200000e0000 */
[----:B------:R-:W-:Y:S01]  /*4a70*/  VIADD R0, R12, 0x170 ;  /* 0x000001700c007836 */ /* 0x000fe20000000000 */
[----:B------:R-:W-:Y:S02]  /*4a80*/  @P0 LOP3.LUT R8, R9, 0xffff, RZ, 0xc0, !PT ;  /* 0x0000ffff09080812 */ /* 0x000fe400078ec0ff */
[----:B------:R-:W-:Y:S02]  /*4a90*/  @P0 R2UR UR6, R6 ;  /* 0x00000000060602ca */ /* 0x000fe400000e0000 */
[----:B------:R-:W-:Y:S02]  /*4aa0*/  PRMT R0, RZ, 0x654, R0 ;  /* 0x00000654ff007816 */ /* 0x000fe40000000000 */
[----:B------:R-:W-:Y:S02]  /*4ab0*/  @P0 R2UR UR5, R8 ;  /* 0x00000000080502ca */ /* 0x000fe400000e0000 */
[----:B------:R2:W-:Y:S03]  /*4ac0*/  SYNCS.ARRIVE.TRANS64.RED.A1T0 RZ, [R0+URZ], RZ ;  /* 0x000000ff00ff79a7 */ /* 0x0005e600081004ff */
[----:B------:R-:W-:Y:S04]  /*4ad0*/  @UP1 UMOV UR29, UR4 ;  /* 0x00000004001d1c82 */ /* 0x000fe80008000000 */
[----:B------:R-:W-:Y:S04]  /*4ae0*/  @UP1 UMOV UR14, UR6 ;  /* 0x00000006000e1c82 */ /* 0x000fe80008000000 */
[----:B------:R-:W-:Y:S01]  /*4af0*/  @UP1 UMOV UR13, UR5 ;  /* 0x00000005000d1c82 */ /* 0x000fe20008000000 */
[----:B------:R-:W-:Y:S05]  /*4b00*/  BRA.U !UP0, `(.L_x_90) ;  /* 0x0000000108a47547 */ /* 0x000fea000b800000 */
[----:B------:R-:W-:Y:S02]  /*4b10*/  UIMAD.WIDE.U32 UR18, UR13, UR47, URZ ;  /* 0x0000002f0d1272a5 */ /* 0x000fe4000f8e00ff */
[----:B------:R-:W-:Y:S02]  /*4b20*/  UIMAD.WIDE.U32 UR26, UR14, UR44, URZ ;  /* 0x0000002c0e1a72a5 */ /* 0x000fe4000f8e00ff */
[----:B------:R-:W-:Y:S02]  /*4b30*/  USEL UR4, UR30, UR41, !UP5 ;  /* 0x000000291e047287 */ /* 0x000fe4000e800000 */
[----:B------:R-:W-:Y:S02]  /*4b40*/  USEL UR7, UR31, UR43, !UP6 ;  /* 0x0000002b1f077287 */ /* 0x000fe4000f000000 */
[----:B-1----:R-:W-:Y:S02]  /*4b50*/  UIMAD.WIDE.U32 UR8, UR4, UR22, URZ ;  /* 0x00000016040872a5 */ /* 0x002fe4000f8e00ff */
[----:B------:R-:W-:Y:S01]  /*4b60*/  UIMAD.WIDE.U32 UR10, UR7, UR22, URZ ;  /* 0x00000016070a72a5 */ /* 0x000fe2000f8e00ff */
[----:B------:R-:W-:Y:S02]  /*4b70*/  UMOV UR5, UR19 ;  /* 0x0000001300057c82 */ /* 0x000fe40008000000 */
[----:B------:R-:W-:Y:S03]  /*4b80*/  USHF.R.U32.HI UR6, URZ, UR49, UR5 ;  /* 0x00000031ff067299 */ /* 0x000fe60008011605 */
[----:B------:R-:W-:Y:S01]  /*4b90*/  UMOV UR5, UR27 ;  /* 0x0000001b00057c82 */ /* 0x000fe20008000000 */
[----:B------:R-:W-:Y:S02]  /*4ba0*/  USEL UR6, UR13, UR6, !UP5 ;  /* 0x000000060d067287 */ /* 0x000fe4000e800000 */
[----:B------:R-:W-:Y:S03]  /*4bb0*/  USHF.R.U32.HI UR12, URZ, UR45, UR5 ;  /* 0x0000002dff0c7299 */ /* 0x000fe60008011605 */
[----:B------:R-:W-:Y:S02]  /*4bc0*/  UMOV UR5, UR9 ;  /* 0x0000000900057c82 */ /* 0x000fe40008000000 */
[----:B------:R-:W-:Y:S03]  /*4bd0*/  @UP4 USHF.R.U32.HI UR4, URZ, UR23, UR5 ;  /* 0x00000017ff044299 */ /* 0x000fe60008011605 */
[----:B------:R-:W-:Y:S01]  /*4be0*/  UMOV UR5, UR11 ;  /* 0x0000000b00057c82 */ /* 0x000fe20008000000 */
[----:B------:R-:W-:Y:S02]  /*4bf0*/  UIMAD UR4, UR42, UR4, URZ ;  /* 0x000000042a0472a4 */ /* 0x000fe4000f8e02ff */
[----:B------:R-:W-:Y:S02]  /*4c00*/  @UP4 USHF.R.U32.HI UR7, URZ, UR23, UR5 ;  /* 0x00000017ff074299 */ /* 0x000fe40008011605 */
[----:B------:R-:W-:Y:S02]  /*4c10*/  UIMAD.WIDE.U32 UR10, UR6, UR22, URZ ;  /* 0x00000016060a72a5 */ /* 0x000fe4000f8e00ff */
[----:B------:R-:W-:Y:S02]  /*4c20*/  USEL UR5, UR14, UR12, !UP6 ;  /* 0x0000000c0e057287 */ /* 0x000fe4000f000000 */
[----:B------:R-:W-:Y:S02]  /*4c30*/  UIMAD UR8, UR42, UR7, URZ ;  /* 0x000000072a0872a4 */ /* 0x000fe4000f8e02ff */
[----:B------:R-:W-:Y:S03]  /*4c40*/  UISETP.GE.AND UP0, UPT, UR6, UR4, UPT ;  /* 0x000000040600728c */ /* 0x000fe6000bf06270 */
[----:B------:R-:W-:Y:S01]  /*4c50*/  UMOV UR4, UR11 ;  /* 0x0000000b00047c82 */ /* 0x000fe20008000000 */
[----:B------:R-:W-:Y:S02]  /*4c60*/  UISETP.GE.OR UP0, UPT, UR5, UR8, UP0 ;  /* 0x000000080500728c */ /* 0x000fe40008706670 */
[----:B------:R-:W-:Y:S02]  /*4c70*/  USHF.R.U32.HI UR4, URZ, UR23, UR4 ;  /* 0x00000017ff047299 */ /* 0x000fe40008011604 */
[----:B------:R-:W-:Y:S02]  /*4c80*/  UIMAD.WIDE.U32 UR8, UR5, UR22, URZ ;  /* 0x00000016050872a5 */ /* 0x000fe4000f8e00ff */
[----:B------:R-:W-:Y:S04]  /*4c90*/  USEL UR10, UR6, UR4, !UP4 ;  /* 0x00000004060a7287 */ /* 0x000fe8000e000000 */
[----:B------:R-:W-:Y:S01]  /*4ca0*/  UIADD3 UR11, UPT, UPT, -UR10, URZ, URZ ;  /* 0x000000ff0a0b7290 */ /* 0x000fe2000fffe1ff */
[----:B------:R-:W-:Y:S02]  /*4cb0*/  @!UP0 UMOV UR4, UR9 ;  /* 0x0000000900048c82 */ /* 0x000fe40008000000 */
[----:B------:R-:W-:Y:S02]  /*4cc0*/  @!UP0 USHF.R.U32.HI UR4, URZ, UR23, UR4 ;  /* 0x00000017ff048299 */ /* 0x000fe40008011604 */
[----:B------:R-:W-:Y:S02]  /*4cd0*/  UIMAD UR8, UR42, UR11, UR6 ;  /* 0x0000000b2a0872a4 */ /* 0x000fe4000f8e0206 */
[----:B------:R-:W-:Y:S04]  /*4ce0*/  @!UP0 USEL UR4, UR5, UR4, !UP4 ;  /* 0x0000000405048287 */ /* 0x000fe8000e000000 */
[----:B------:R-:W-:Y:S02]  /*4cf0*/  @!UP0 UIMAD UR8, UR7, UR8, UR4 ;  /* 0x00000008070882a4 */ /* 0x000fe4000f8e0204 */
[----:B------:R-:W-:Y:S02]  /*4d00*/  @!UP0 UIADD3 UR9, UPT, UPT, UR10, -UR4, URZ ;  /* 0x800000040a098290 */ /* 0x000fe4000fffe0ff */
[----:B------:R-:W-:Y:S02]  /*4d10*/  UIADD3 UR4, UPT, UPT, -UR5, URZ, URZ ;  /* 0x000000ff05047290 */ /* 0x000fe4000fffe1ff */
[----:B------:R-:W-:Y:S02]  /*4d20*/  UIADD3 UR7, UPT, UPT, -UR6, URZ, URZ ;  /* 0x000000ff06077290 */ /* 0x000fe4000fffe1ff */
[----:B------:R-:W-:Y:S02]  /*4d30*/  @!UP0 UIMAD UR6, UR9, UR42, UR5 ;  /* 0x0000002a090682a4 */ /* 0x000fe4000f8e0205 */
[----:B------:R-:W-:Y:S02]  /*4d40*/  UIMAD UR14, UR15, UR4, UR14 ;  /* 0x000000040f0e72a4 */ /* 0x000fe4000f8e020e */
[----:B------:R-:W-:Y:S01]  /*4d50*/  UIMAD UR13, UR46, UR7, UR13 ;  /* 0x000000072e0d72a4 */ /* 0x000fe2000f8e020d */
[----:B------:R-:W-:Y:S02]  /*4d60*/  @!UP0 UMOV UR5, UR8 ;  /* 0x0000000800058c82 */ /* 0x000fe40008000000 */
[----:B------:R-:W-:Y:S02]  /*4d70*/  UIMAD UR14, UR5, UR15, UR14 ;  /* 0x0000000f050e72a4 */ /* 0x000fe4000f8e020e */
[----:B------:R-:W-:Y:S11]  /*4d80*/  UIMAD UR13, UR6, UR46, UR13 ;  /* 0x0000002e060d72a4 */ /* 0x000ff6000f8e020d */
[----:B------:R-:W-:Y:S01]  /*4d90*/  @!UPT UIADD3 URZ, UPT, UPT, URZ, URZ, URZ ;  /* 0x000000fffffff290 */ /* 0x000fe2000fffe0ff */
.L_x_90:
[----:B------:R-:W3:Y:S01]  /*4da0*/  @!UP2 LDCU.128 UR8, c[0x0][0xb10] ;  /* 0x00016200ff08a7ac */ /* 0x000ee20008000c00 */
[C---:B------:R-:W-:Y:S02]  /*4db0*/  ISETP.NE.U32.AND P1, PT, R4.reuse, RZ, PT ;  /* 0x000000ff0400720c */ /* 0x040fe40003f25070 */
[----:B------:R-:W-:Y:S02]  /*4dc0*/  ISETP.NE.U32.AND P0, PT, R4, RZ, PT ;  /* 0x000000ff0400720c */ /* 0x000fe40003f05070 */
[C---:B------:R-:W-:Y:S02]  /*4dd0*/  ISETP.NE.AND.EX P1, PT, R5.reuse, RZ, PT, P1 ;  /* 0x000000ff0500720c */ /* 0x040fe40003f25310 */
[----:B------:R-:W-:Y:S01]  /*4de0*/  ISETP.NE.AND.EX P0, PT, R5, RZ, PT, P0 ;  /* 0x000000ff0500720c */ /* 0x000fe20003f05300 */
[----:B------:R-:W4:Y:S01]  /*4df0*/  @!UP2 LDCU UR5, c[0x0][0xb0c] ;  /* 0x00016180ff05a7ac */ /* 0x000f220008000800 */
[----:B------:R-:W-:Y:S01]  /*4e00*/  SHF.L.U32 R9, R15, 0x1f, RZ ;  /* 0x0000001f0f097819 */ /* 0x000fe200000006ff */
[----:B------:R-:W-:Y:S02]  /*4e10*/  USHF.L.U32 UR35, UR16, 0x6, URZ ;  /* 0x0000000610237899 */ /* 0x000fe400080006ff */
[----:B------:R-:W-:Y:S02]  /*4e20*/  USHF.L.U32 UR34, UR20, 0x7, URZ ;  /* 0x0000000714227899 */ /* 0x000fe400080006ff */
[----:B---3--:R-:W-:Y:S07]  /*4e30*/  UIMAD.WIDE.U32 UR6, UR14, UR8, URZ ;  /* 0x000000080e0672a5 */ /* 0x008fee000f8e00ff */
[----:B------:R-:W-:Y:S01]  /*4e40*/  @!UP2 UMOV UR4, UR7 ;  /* 0x000000070004ac82 */ /* 0x000fe20008000000 */
[----:B----4-:R-:W-:Y:S02]  /*4e50*/  @!UP2 UISETP.NE.AND UP0, UPT, UR5, 0x1, UPT ;  /* 0x000000010500a88c */ /* 0x010fe4000bf05270 */
[----:B------:R-:W-:Y:S02]  /*4e60*/  @!UP2 USHF.R.U32.HI UR4, URZ, UR9, UR4 ;  /* 0x00000009ff04a299 */ /* 0x000fe40008011604 */
[----:B------:R-:W-:Y:S02]  /*4e70*/  UIMAD.WIDE.U32 UR6, UR13, UR11, URZ ;  /* 0x0000000b0d0672a5 */ /* 0x000fe4000f8e00ff */
[----:B------:R-:W-:Y:S02]  /*4e80*/  @!UP2 USEL UR8, UR14, UR4, !UP0 ;  /* 0x000000040e08a287 */ /* 0x000fe4000c000000 */
[----:B------:R-:W-:Y:S03]  /*4e90*/  @!UP2 UISETP.NE.AND UP0, UPT, UR10, 0x1, UPT ;  /* 0x000000010a00a88c */ /* 0x000fe6000bf05270 */
[----:B------:R-:W-:Y:S02]  /*4ea0*/  @!UP2 UMOV UR6, UR7 ;  /* 0x000000070006ac82 */ /* 0x000fe40008000000 */
[----:B------:R-:W3:Y:S02]  /*4eb0*/  @!UP2 LDCU UR4, c[0x0][0xb20] ;  /* 0x00016400ff04a7ac */ /* 0x000ee40008000800 */
[----:B---3--:R-:W-:Y:S04]  /*4ec0*/  @!UP2 USHF.R.U32.HI UR6, URZ, UR4, UR6 ;  /* 0x00000004ff06a299 */ /* 0x008fe80008011606 */
[----:B------:R-:W-:Y:S04]  /*4ed0*/  @!UP2 USEL UR6, UR13, UR6, !UP0 ;  /* 0x000000060d06a287 */ /* 0x000fe8000c000000 */
[----:B------:R-:W-:Y:S02]  /*4ee0*/  @!UP2 UIADD3 UR4, UPT, UPT, -UR8, UR6, URZ ;  /* 0x000000060804a290 */ /* 0x000fe4000fffe1ff */
[----:B------:R-:W-:Y:S02]  /*4ef0*/  @!UP2 UIADD3 UR6, UPT, UPT, UR8, -UR6, URZ ;  /* 0x800000060806a290 */ /* 0x000fe4000fffe0ff */
[----:B------:R-:W-:Y:S02]  /*4f00*/  @!UP2 UIMAD UR14, UR4, UR5, UR14 ;  /* 0x00000005040ea2a4 */ /* 0x000fe4000f8e020e */
[----:B------:R-:W-:Y:S01]  /*4f10*/  @!UP2 UIMAD UR13, UR6, UR10, UR13 ;  /* 0x0000000a060da2a4 */ /* 0x000fe2000f8e020d */
[----:B------:R-:W-:Y:S11]  /*4f20*/  BRA.U UP3, `(.L_x_91) ;  /* 0x0000000103107547 */ /* 0x000ff6000b800000 */
[----:B------:R-:W-:Y:S04]  /*4f30*/  MOV R6, UR48 ;  /* 0x0000003000067c02 */ /* 0x000fe80008000f00 */
[----:B------:R-:W-:Y:S04]  /*4f40*/  SHF.L.U32 R6, R6, 0x1f, RZ ;  /* 0x0000001f06067819 */ /* 0x000fe800000006ff */
[----:B------:R-:W3:Y:S02]  /*4f50*/  SYNCS.PHASECHK.TRANS64.TRYWAIT P2, [UR21+0x158], R6 ;  /* 0x00015806ff0075a7 */ /* 0x000ee40008041115 */
[----:B---3--:R-:W-:Y:S05]  /*4f60*/  @!P2 BRA `(.L_x_92) ;  /* 0x00000048008ca947 */ /* 0x008fea0003800000 */
.L_x_91:
[----:B------:R-:W-:Y:S05]  /*4f70*/  @!P1 BRA `(.L_x_93) ;  /* 0x0000000000309947 */ /* 0x000fea0003800000 */
[----:B------:R-:W-:Y:S01]  /*4f80*/  ISETP.NE.U32.AND P1, PT, R2, RZ, PT ;  /* 0x000000ff0200720c */ /* 0x000fe20003f25070 */
[----:B------:R-:W3:Y:S01]  /*4f90*/  LDCU.64 UR4, c[0x0][0x358] ;  /* 0x00006b00ff0477ac */ /* 0x000ee20008000a00 */
[----:B------:R-:W-:Y:S02]  /*4fa0*/  IMAD.MOV.U32 R45, RZ, RZ, 0x1 ;  /* 0x00000001ff2d7424 */ /* 0x000fe400078e00ff */
[----:B------:R-:W-:Y:S11]  /*4fb0*/  ISETP.NE.AND.EX P1, PT, R3, RZ, PT, P1 ;  /* 0x000000ff0300720c */ /* 0x000ff60003f25310 */
[----:B------:R-:W-:Y:S02]  /*4fc0*/  @!UPT UIADD3 URZ, UPT, UPT, URZ, URZ, URZ ;  /* 0x000000fffffff290 */ /* 0x000fe4000fffe0ff */
[----:B------:R-:W4:Y:S01]  /*4fd0*/  @P1 LDC.64 R10, c[0x0][0x888] ;  /* 0x00022200ff0a1b82 */ /* 0x000f220000000a00 */
[----:B--2---:R-:W-:Y:S04]  /*4fe0*/  @P1 IMAD R0, R4, UR36, RZ ;  /* 0x0000002404001c24 */ /* 0x004fe8000f8e02ff */
[----:B----4-:R-:W-:Y:S04]  /*4ff0*/  @P1 IMAD.WIDE R10, R0, 0x4, R10 ;  /* 0x00000004000a1825 */ /* 0x010fe800078e020a */
[----:B------:R-:W-:Y:S01]  /*5000*/  HFMA2 R0, -RZ, RZ, 0, 5.9604644775390625e-08 ;  /* 0x00000001ff007431 */ /* 0x000fe200000001ff */
[----:B---3-5:R3:W5:Y:S04]  /*5010*/  @P1 LDG.E R27, desc[UR4][R10.64] ;  /* 0x000000040a1b1981 */ /* 0x028768000c1e1900 */
[----:B------:R-:W-:Y:S01]  /*5020*/  @!P1 PRMT R45, R0, 0x7610, R45 ;  /* 0x00007610002d9816 */ /* 0x000fe2000000002d */
[----:B---3--:R-:W4:Y:S06]  /*5030*/  @!P1 LDC R27, c[0x0][0x880] ;  /* 0x00022000ff1b9b82 */ /* 0x008f2c0000000800 */
.L_x_93:
[----:B----45:R-:W-:Y:S01]  /*5040*/  @!P0 FSETP.EQ.AND P1, PT, R27, RZ, PT ;  /* 0x000000ff1b00820b */ /* 0x030fe20003f22000 */
[----:B------:R-:W-:Y:S01]  /*5050*/  @!UPT UIADD3 URZ, UPT, UPT, URZ, URZ, URZ ;  /* 0x000000fffffff290 */ /* 0x000fe2000fffe0ff */
[----:B------:R-:W-:Y:S11]  /*5060*/  @!P0 BRA `(.L_x_94) ;  /* 0x0000000000188947 */ /* 0x000ff60003800000 */
[----:B------:R-:W-:Y:S02]  /*5070*/  LOP3.LUT P0, RZ, R45, 0xff, RZ, 0xc0, !PT ;  /* 0x000000ff2dff7812 */ /* 0x000fe4000780c0ff */
[----:B------:R-:W-:Y:S04]  /*5080*/  ISETP.NE.U32.AND P1, PT, R2, RZ, PT ;  /* 0x000000ff0200720c */ /* 0x000fe80003f25070 */
[----:B------:R-:W-:Y:S04]  /*5090*/  ISETP.NE.AND.EX P1, PT, R3, RZ, PT, P1 ;  /* 0x000000ff0300720c */ /* 0x000fe80003f25310 */
[----:B------:R-:W-:Y:S03]  /*50a0*/  PLOP3.LUT P1, PT, P1, PT, PT, 0x8, 0x80 ;  /* 0x000000000080781c */ /* 0x000fe60000f2e170 */
[----:B------:R-:W-:Y:S11]  /*50b0*/  @P0 FSETP.EQ.AND P1, PT, R27, RZ, PT ;  /* 0x000000ff1b00020b */ /* 0x000ff60003f22000 */
[----:B------:R-:W-:Y:S02]  /*50c0*/  @!UPT UIADD3 URZ, UPT, UPT, URZ, URZ, URZ ;  /* 0x000000fffffff290 */ /* 0x000fe4000fffe0ff */
.L_x_94:
[----:B------:R-:W3:Y:S01]  /*50d0*/  SYNCS.PHASECHK.TRANS64.TRYWAIT P2, [UR21+0x130], R9 ;  /* 0x00013009ff0075a7 */ /* 0x000ee20008041115 */
[----:B------:R-:W-:Y:S04]  /*50e0*/  ELECT P0, URZ, PT ;  /* 0x0000000000ff782f */ /* 0x000fe80003800000 */
[----:B------:R-:W-:Y:S11]  /*50f0*/  PLOP3.LUT P1, PT, P1, P0, PT, 0xf2, 0x2f ;  /* 0x00000000002f781c */ /* 0x000ff60000f21e72 */
[----:B------:R-:W-:Y:S02]  /*5100*/  @!UPT UIADD3 URZ, UPT, UPT, URZ, URZ, URZ ;  /* 0x000000fffffff290 */ /* 0x000fe4000fffe0ff */
[----:B------:R-:W-:Y:S05]  /*5110*/  @!P1 IADD3 R8, P0, PT, R16, 0x580, RZ ;  /* 0x0000058010089810 */ /* 0x000fea0007f1e0ff */
[----:B--2---:R-:W-:Y:S01]  /*5120*/  @!P1 IMAD.X R6, RZ, RZ, R17, P0 ;  /* 0x000000ffff069224 */ /* 0x004fe200000e0611 */
[----:B---3--:R-:W-:Y:S07]  /*5130*/  @!P2 BRA `(.L_x_95) ;  /* 0x000000480030a947 */ /* 0x008fee0003800000 */
.L_x_208:
[----:B------:R-:W-:Y:S01]  /*5140*/  @!P1 R2UR UR5, R8 ;  /* 0x00000000080592ca */ /* 0x000fe200000e0000 */
[----:B------:R-:W-:Y:S01]  /*5150*/  VOTEU.ALL UP0, P1 ;  /* 0x0000000000ff7886 */ /* 0x000fe20000800000 */
[----:B------:R-:W-:Y:S01]  /*5160*/  @!P1 R2UR UR4, R6 ;  /* 0x00000000060492ca */ /* 0x000fe200000e0000 */
[----:B--2---:R-:W-:Y:S01]  /*5170*/  @!P1 IMAD.MOV.U32 R0, RZ, RZ, 0x1000 ;  /* 0x00001000ff009424 */ /* 0x004fe200078e00ff */
[----:B------:R-:W-:Y:S01]  /*5180*/  UMOV UR6, 0x0 ;  /* 0x0000000000067882 */ /* 0x000fe20000000000 */
[----:B------:R-:W-:Y:S01]  /*5190*/  UMOV UR7, 0x10000000 ;  /* 0x1000000000077882 */ /* 0x000fe20000000000 */
[----:B------:R-:W-:Y:S01]  /*51a0*/  @!UP0 UIADD3 UR32, UPT, UPT, UR21, 0x400, URZ ;  /* 0x0000040015208890 */ /* 0x000fe2000fffe0ff */
[----:B------:R-:W-:Y:S01]  /*51b0*/  @!P1 IADD3 R8, P0, PT, R16, 0x580, RZ ;  /* 0x0000058010089810 */ /* 0x000fe20007f1e0ff */
[----:B------:R-:W-:Y:S04]  /*51c0*/  VOTEU.ALL UP0, P1 ;  /* 0x0000000000ff7886 */ /* 0x000fe80000800000 */
[----:B------:R-:W-:Y:S02]  /*51d0*/  @!P1 IMAD.X R6, RZ, RZ, R17, P0 ;  /* 0x000000ffff069224 */ /* 0x000fe400000e0611 */
[----:B------:R-:W-:Y:S02]  /*51e0*/  IMAD.U32 R10, RZ, RZ, UR5 ;  /* 0x00000005ff0a7e24 */ /* 0x000fe4000f8e00ff */
[----:B------:R-:W-:Y:S03]  /*51f0*/  IMAD.U32 R11, RZ, RZ, UR4 ;  /* 0x00000004ff0b7e24 */ /* 0x000fe6000f8e00ff */
[----:B------:R-:W-:Y:S02]  /*5200*/  @!P1 R2UR UR4, R10 ;  /* 0x000000000a0492ca */ /* 0x000fe400000e0000 */
[----:B------:R-:W-:Y:S11]  /*5210*/  @!P1 R2UR UR5, R11 ;  /* 0x000000000b0592ca */ /* 0x000ff600000e0000 */
[----:B------:R-:W-:Y:S02]  /*5220*/  @!UPT UIADD3 URZ, UPT, UPT, URZ, URZ, URZ ;  /* 0x000000fffffff290 */ /* 0x000fe4000fffe0ff */
[----:B------:R2:W-:Y:S01]  /*5230*/  @!UP0 UTMALDG.3D [UR32], [UR4], desc[UR6] ;  /* 0x00000620040085b4 */ /* 0x0005e20008011000 */
[----:B------:R2:W-:Y:S01]  /*5240*/  @!P1 SYNCS.ARRIVE.TRANS64.RED.A0TR RZ, [UR21+0x110], R0 ;  /* 0x00011000ffff99a7 */ /* 0x0005e20008300415 */
[----:B------:R-:W-:Y:S01]  /*5250*/  SYNCS.ARRIVE.TRANS64.RED.A1T0 RZ, [UR40], RZ ;  /* 0x000000ffffff79a7 */ /* 0x000fe20008100428 */
[----:B------:R-:W3:Y:S02]  /*5260*/  SYNCS.PHASECHK.TRANS64.TRYWAIT P2, [UR21+0x138], R9 ;  /* 0x00013809ff0075a7 */ /* 0x000ee40008041115 */
[----:B--23--:R-:W-:Y:S05]  /*5270*/  @!P2 BRA `(.L_x_96) ;  /* 0x0000004400f8a947 */ /* 0x00cfea0003800000 */
.L_x_210:
        /* <DEDUP_REMOVED lines=8> */
[----:B------:R-:W-:Y:S01]  /*5300*/  @!UP0 UIADD3 UR24, UPT, UPT, UR21, 0x1400, URZ ;  /* 0x0000140015188890 */ /* 0x000fe2000fffe0ff */
[----:B------:R-:W-:Y:S01]  /*5310*/  VOTEU.ALL UP0, P1 ;  /* 0x0000000000ff7886 */ /* 0x000fe20000800000 */
[----:B------:R-:W-:Y:S01]  /*5320*/  UMOV UR27, UR35 ;  /* 0x00000023001b7c82 */ /* 0x000fe20008000000 */
[----:B------:R-:W-:Y:S02]  /*5330*/  UMOV UR28, UR36 ;  /* 0x00000024001c7c82 */ /* 0x000fe40008000000 */
[----:B------:R-:W-:Y:S02]  /*5340*/  IMAD.U32 R10, RZ, RZ, UR5 ;  /* 0x00000005ff0a7e24 */ /* 0x000fe4000f8e00ff */
[----:B------:R-:W-:Y:S02]  /*5350*/  IMAD.U32 R11, RZ, RZ, UR4 ;  /* 0x00000004ff0b7e24 */ /* 0x000fe4000f8e00ff */
[----:B------:R-:W-:Y:S01]  /*5360*/  @!P1 IMAD.X R6, RZ, RZ, R17, P0 ;  /* 0x000000ffff069224 */ /* 0x000fe200000e0611 */
        /* <DEDUP_REMOVED lines=8> */
.L_x_212:
[----:B------:R-:W-:Y:S01]  /*53f0*/  @!P1 R2UR UR5, R8 ;  /* 0x00000000080592ca */ /* 0x000fe200000e0000 */
[----:B------:R-:W-:Y:S01]  /*5400*/  VOTEU.ALL UP0, P1 ;  /* 0x0000000000ff7886 */ /* 0x000fe20000800000 */
[----:B------:R-:W-:Y:S01]  /*5410*/  @!P1 R2UR UR4, R6 ;  /* 0x00000000060492ca */ /* 0x000fe200000e0000 */
[----:B--2---:R-:W-:Y:S01]  /*5420*/  @!P1 IMAD.MOV.U32 R0, RZ, RZ, 0x1000 ;  /* 0x00001000ff009424 */ /* 0x004fe200078e00ff */
[----:B------:R-:W-:Y:S01]  /*5430*/  UMOV UR6, 0x0 ;  /* 0x0000000000067882 */ /* 0x000fe20000000000 */
[----:B------:R-:W-:Y:S01]  /*5440*/  UMOV UR7, 0x10000000 ;  /* 0x1000000000077882 */ /* 0x000fe20000000000 */
[----:B------:R-:W-:Y:S01]  /*5450*/  @!UP0 UIADD3 UR18, UPT, UPT, UR34, 0x40, URZ ;  /* 0x0000004022128890 */ /* 0x000fe2000fffe0ff */
[----:B------:R-:W-:Y:S01]  /*5460*/  VIADD R14, R14, 0x1 ;  /* 0x000000010e0e7836 */ /* 0x000fe20000000000 */
[----:B------:R-:W-:Y:S01]  /*5470*/  @!UP0 UIADD3 UR16, UPT, UPT, UR21, 0x2400, URZ ;  /* 0x0000240015108890 */ /* 0x000fe2000fffe0ff */
[----:B------:R-:W-:Y:S01]  /*5480*/  VOTEU.ALL UP0, P1 ;  /* 0x0000000000ff7886 */ /* 0x000fe20000800000 */
[----:B------:R-:W-:Y:S01]  /*5490*/  UMOV UR19, UR35 ;  /* 0x0000002300137c82 */ /* 0x000fe20008000000 */
[----:B------:R-:W-:Y:S02]  /*54a0*/  UMOV UR20, UR36 ;  /* 0x0000002400147c82 */ /* 0x000fe40008000000 */
        /* <DEDUP_REMOVED lines=10> */
.L_x_214:
[----:B------:R-:W-:Y:S01]  /*5550*/  @!P1 IADD3 R6, P0, PT, R16, 0x580, RZ ;  /* 0x0000058010069810 */ /* 0x000fe20007f1e0ff */
[----:B------:R-:W-:Y:S01]  /*5560*/  VOTEU.ALL UP0, P1 ;  /* 0x0000000000ff7886 */ /* 0x000fe20000800000 */
[----:B------:R-:W-:Y:S01]  /*5570*/  UMOV UR6, 0x0 ;  /* 0x0000000000067882 */ /* 0x000fe20000000000 */
[----:B------:R-:W-:Y:S01]  /*5580*/  UMOV UR7, 0x10000000 ;  /* 0x1000000000077882 */ /* 0x000fe20000000000 */
[----:B------:R-:W-:Y:S01]  /*5590*/  @!P1 R2UR UR5, R6 ;  /* 0x00000000060592ca */ /* 0x000fe200000e0000 */
[----:B--2---:R-:W-:Y:S01]  /*55a0*/  @!P1 IMAD.X R0, RZ, RZ, R17, P0 ;  /* 0x000000ffff009224 */ /* 0x004fe200000e0611 */
[----:B------:R-:W-:Y:S01]  /*55b0*/  @!UP0 UIADD3 UR10, UPT, UPT, UR34, 0x60, URZ ;  /* 0x00000060220a8890 */ /* 0x000fe2000fffe0ff */
[----:B------:R-:W-:Y:S01]  /*55c0*/  R2UR UR18, R47 ;  /* 0x000000002f1272ca */ /* 0x000fe200000e0000 */
[----:B------:R-:W-:Y:S01]  /*55d0*/  @!UP0 UIADD3 UR8, UPT, UPT, UR21, 0x3400, URZ ;  /* 0x0000340015088890 */ /* 0x000fe2000fffe0ff */
[----:B------:R-:W-:Y:S01]  /*55e0*/  R2UR UR16, R48 ;  /* 0x00000000301072ca */ /* 0x000fe200000e0000 */
[----:B------:R-:W-:Y:S01]  /*55f0*/  @!UP0 UIADD3 UR9, UPT, UPT, UR21, 0x128, URZ ;  /* 0x0000012815098890 */ /* 0x000fe2000fffe0ff */
[----:B------:R-:W-:Y:S01]  /*5600*/  @!P1 R2UR UR4, R0 ;  /* 0x00000000000492ca */ /* 0x000fe200000e0000 */
[----:B------:R-:W-:Y:S01]  /*5610*/  VOTEU.ALL UP0, P1 ;  /* 0x0000000000ff7886 */ /* 0x000fe20000800000 */
[----:B------:R-:W-:Y:S01]  /*5620*/  UMOV UR11, UR35 ;  /* 0x00000023000b7c82 */ /* 0x000fe20008000000 */
[----:B------:R-:W-:Y:S01]  /*5630*/  UMOV UR12, UR36 ;  /* 0x00000024000c7c82 */ /* 0x000fe20008000000 */
[C---:B------:R-:W-:Y:S01]  /*5640*/  ISETP.NE.AND P0, PT, R14.reuse, 0x2, PT ;  /* 0x000000020e00780c */ /* 0x040fe20003f05270 */
[----:B------:R-:W-:Y:S01]  /*5650*/  UPLOP3.LUT UP3, UPT, UPT, UPT, UPT, 0x80, 0x8 ;  /* 0x000000000008789c */ /* 0x000fe20003f6f070 */
[----:B------:R-:W-:Y:S01]  /*5660*/  IMAD.U32 R8, RZ, RZ, UR5 ;  /* 0x00000005ff087e24 */ /* 0x000fe2000f8e00ff */
[----:B------:R-:W-:Y:S01]  /*5670*/  LOP3.LUT R15, R15, 0x1, RZ, 0x3c, !PT ;  /* 0x000000010f0f7812 */ /* 0x000fe200078e3cff */
[----:B------:R-:W-:Y:S01]  /*5680*/  UMOV UR36, UR29 ;  /* 0x0000001d00247c82 */ /* 0x000fe20008000000 */
[----:B------:R-:W-:Y:S01]  /*5690*/  SEL R0, RZ, 0x1, P0 ;  /* 0x00000001ff007807 */ /* 0x000fe20000000000 */
[----:B------:R-:W-:Y:S01]  /*56a0*/  UIADD3 UR20, UPT, UPT, UR13, UR18, URZ ;  /* 0x000000120d147290 */ /* 0x000fe2000fffe0ff */
[----:B------:R-:W-:Y:S01]  /*56b0*/  SEL R14, R14, RZ, P0 ;  /* 0x000000ff0e0e7207 */ /* 0x000fe20000000000 */
[----:B------:R-:W-:Y:S01]  /*56c0*/  UIADD3 UR16, UPT, UPT, UR14, UR16, URZ ;  /* 0x000000100e107290 */ /* 0x000fe2000fffe0ff */
[----:B------:R-:W-:Y:S01]  /*56d0*/  IMAD.U32 R9, RZ, RZ, UR4 ;  /* 0x00000004ff097e24 */ /* 0x000fe2000f8e00ff */
[----:B------:R-:W-:Y:S02]  /*56e0*/  @!P1 R2UR UR4, R8 ;  /* 0x00000000080492ca */ /* 0x000fe400000e0000 */
[----:B------:R-:W-:Y:S02]  /*56f0*/  LOP3.LUT R13, R13, R0, RZ, 0x3c, !PT ;  /* 0x000000000d0d7212 */ /* 0x000fe400078e3cff */
[----:B------:R-:W-:Y:S11]  /*5700*/  @!P1 R2UR UR5, R9 ;  /* 0x00000000090592ca */ /* 0x000ff600000e0000 */
[----:B------:R-:W-:Y:S02]  /*5710*/  @!UPT UIADD3 URZ, UPT, UPT, URZ, URZ, URZ ;  /* 0x000000fffffff290 */ /* 0x000fe4000fffe0ff */
[----:B------:R2:W-:Y:S01]  /*5720*/  @!UP0 UTMALDG.3D [UR8], [UR4], desc[UR6] ;  /* 0x00000608040085b4 */ /* 0x0005e20008011000 */
[----:B------:R2:W-:Y:S01]  /*5730*/  @!P1 SYNCS.ARRIVE.TRANS64.RED.A0TR RZ, [UR21+0x128], R7 ;  /* 0x00012807ffff99a7 */ /* 0x0005e20008300415 */
[----:B------:R-:W-:Y:S01]  /*5740*/  SYNCS.ARRIVE.TRANS64.RED.A1T0 RZ, [UR37], RZ ;  /* 0x000000ffffff79a7 */ /* 0x000fe20008100425 */
[----:B------:R-:W-:Y:S05]  /*5750*/  BRA.U UP1, `(.L_x_99) ;  /* 0xfffffff101707547 */ /* 0x000fea000b83ffff */
[----:B------:R-:W-:-:S04]  /*5760*/  SHF.L.U32 R2, R15, 0x1f, RZ ;  /* 0x0000001f0f027819 */ /* 0x000fc800000006ff */
[----:B------:R-:W3:Y:S02]  /*5770*/  SYNCS.PHASECHK.TRANS64.TRYWAIT P0, [UR21+0x130], R2 ;  /* 0x00013002ff0075a7 */ /* 0x000ee40008001115 */
[----:B---3--:R-:W-:Y:S05]  /*5780*/  @!P0 BRA `(.L_x_100) ;  /* 0x0000004000fc8947 */ /* 0x008fea0003800000 */
.L_x_216:
[----:B------:R-:W4:Y:S02]  /*5790*/  SYNCS.PHASECHK.TRANS64.TRYWAIT P0, [UR21+0x138], R2 ;  /* 0x00013802ff0075a7 */ /* 0x000f240008001115 */
[----:B----4-:R-:W-:Y:S05]  /*57a0*/  @!P0 BRA `(.L_x_101) ;  /* 0x00000044000c8947 */ /* 0x010fea0003800000 */
.L_x_218:
[----:B------:R-:W4:Y:S02]  /*57b0*/  SYNCS.PHASECHK.TRANS64.TRYWAIT P0, [UR21+0x140], R2 ;  /* 0x00014002ff0075a7 */ /* 0x000f240008001115 */
[----:B----4-:R-:W-:Y:S05]  /*57c0*/  @!P0 BRA `(.L_x_102) ;  /* 0x00000044001c8947 */ /* 0x010fea0003800000 */
.L_x_220:
[----:B---3--:R-:W-:-:S07]  /*57d0*/  MOV R0, UR21 ;  /* 0x0000001500007c02 */ /* 0x008fce0008000f00 */
.L_x_103:
[----:B---3--:R-:W-:-:S04]  /*57e0*/  SHF.L.U32 R2, R15, 0x1f, RZ ;  /* 0x0000001f0f027819 */ /* 0x008fc800000006ff */
[----:B------:R3:W4:Y:S03]  /*57f0*/  SYNCS.PHASECHK.TRANS64.TRYWAIT P0, [R0+URZ+0x148], R2 ;  /* 0x00014802000075a7 */ /* 0x00072600080011ff */
[----:B----4-:R-:W-:Y:S05]  /*5800*/  @!P0 NANOSLEEP.SYNCS 0x989680 ;  /* 0x009896800000895d */ /* 0x010fea0003900000 */
[----:B------:R-:W4:Y:S02]  /*5810*/  @!P0 SYNCS.PHASECHK.TRANS64 P0, [R0+URZ+0x148], R2 ;  /* 0x00014802000085a7 */ /* 0x000f2400080010ff */
[----:B-12-4-:R-:W-:Y:S05]  /*5820*/  @P0 EXIT ;  /* 0x000000000000094d */ /* 0x016fea0003800000 */
[----:B------:R-:W-:Y:S05]  /*5830*/  BRA `(.L_x_103) ;  /* 0xfffffffc00e87947 */ /* 0x000fea000383ffff */
.L_x_88:
[----:B------:R-:W-:-:S06]  /*5840*/  UISETP.GE.AND UP0, UPT, UR17, 0x4, UPT ;  /* 0x000000041100788c */ /* 0x000fcc000bf06270 */
[----:B------:R-:W-:-:S13]  /*5850*/  PLOP3.LUT P0, PT, PT, PT, UP0, 0x80, 0x8 ;  /* 0x000000000008781c */ /* 0x000fda0003f0f008 */
[----:B------:R-:W-:Y:S05]  /*5860*/  @!P0 EXIT ;  /* 0x000000000000894d */ /* 0x000fea0003800000 */
[----:B------:R-:W1:Y:S08]  /*5870*/  S2UR UR4, SR_CgaCtaId ;  /* 0x00000000000479c3 */ /* 0x000e700000008800 */
[----:B------:R-:W-:Y:S01]  /*5880*/  BAR.SYNC.DEFER_BLOCKING 0x6, 0xa0 ;  /* 0x0182800000007b1d */ /* 0x000fe20000010000 */
[C---:B------:R-:W-:Y:S01]  /*5890*/  IMAD.SHL.U32 R3, R57.reuse, 0x20, RZ ;  /* 0x0000002039037824 */ /* 0x040fe200078e00ff */
[C---:B------:R-:W-:Y:S01]  /*58a0*/  LOP3.LUT P0, RZ, R57.reuse, 0x4, RZ, 0xc0, !PT ;  /* 0x0000000439ff7812 */ /* 0x040fe2000780c0ff */
[C---:B------:R-:W-:Y:S01]  /*58b0*/  IMAD.SHL.U32 R2, R57.reuse, 0x10, RZ ;  /* 0x0000001039027824 */ /* 0x040fe200078e00ff */
[----:B------:R-:W-:Y:S01]  /*58c0*/  CS2R R52, SRZ ;  /* 0x0000000000347805 */ /* 0x000fe2000001ff00 */
[----:B------:R-:W-:Y:S01]  /*58d0*/  IMAD.SHL.U32 R44, R57, 0x4, RZ ;  /* 0x00000004392c7824 */ /* 0x000fe200078e00ff */
[----:B------:R-:W-:-:S02]  /*58e0*/  UMOV UR44, 0x400 ;  /* 0x00000400002c7882 */ /* 0x000fc40000000000 */
[----:B------:R-:W2:Y:S01]  /*58f0*/  LDC.64 R42, c[0x0][0x8b0] ;  /* 0x00022c00ff2a7b82 */ /* 0x000ea20000000a00 */
[----:B------:R-:W-:Y:S01]  /*5900*/  LOP3.LUT R4, R3, 0xc0, RZ, 0xc0, !PT ;  /* 0x000000c003047812 */ /* 0x000fe200078ec0ff */
[----:B------:R-:W-:Y:S01]  /*5910*/  IMAD.U32 R23, R57, 0x10000, RZ ;  /* 0x0001000039177824 */ /* 0x000fe200078e00ff */
[----:B------:R-:W-:Y:S01]  /*5920*/  LOP3.LUT R2, R2, 0x600, RZ, 0xc0, !PT ;  /* 0x0000060002027812 */ /* 0x000fe200078ec0ff */
[----:B------:R-:W-:Y:S01]  /*5930*/  IMAD.MOV.U32 R56, RZ, RZ, 0x20 ;  /* 0x00000020ff387424 */ /* 0x000fe200078e00ff */
[----:B------:R-:W-:Y:S01]  /*5940*/  LOP3.LUT R44, R4, 0x18, R44, 0xf8, !PT ;  /* 0x00000018042c7812 */ /* 0x000fe200078ef82c */
[----:B------:R-:W-:Y:S01]  /*5950*/  IMAD.MOV.U32 R55, RZ, RZ, 0x1 ;  /* 0x00000001ff377424 */ /* 0x000fe200078e00ff */
[----:B------:R-:W-:Y:S01]  /*5960*/  SHF.R.U32.HI R4, RZ, 0x1, R57 ;  /* 0x00000001ff047819 */ /* 0x000fe20000011639 */
[----:B------:R-:W3:Y:S01]  /*5970*/  LDC.64 R40, c[0x0][0x8a8] ;  /* 0x00022a00ff287b82 */ /* 0x000ee20000000a00 */
[--C-:B------:R-:W-:Y:S01]  /*5980*/  LOP3.LUT R2, R2, 0x20, R3.reuse, 0xf8, !PT ;  /* 0x0000002002027812 */ /* 0x100fe200078ef803 */
[----:B------:R-:W-:Y:S01]  /*5990*/  IMAD.MOV.U32 R22, RZ, RZ, RZ ;  /* 0x000000ffff167224 */ /* 0x000fe200078e00ff */
[----:B------:R-:W-:Y:S01]  /*59a0*/  LOP3.LUT R23, R23, 0x600000, RZ, 0xc0, !PT ;  /* 0x0060000017177812 */ /* 0x000fe200078ec0ff */
[----:B------:R-:W-:Y:S01]  /*59b0*/  IMAD.MOV.U32 R54, RZ, RZ, RZ ;  /* 0x000000ffff367224 */ /* 0x000fe200078e00ff */
[----:B------:R-:W-:Y:S01]  /*59c0*/  LOP3.LUT R44, R44, 0x8, R4, 0x78, !PT ;  /* 0x000000082c2c7812 */ /* 0x000fe200078e7804 */
[----:B------:R-:W4:Y:S01]  /*59d0*/  LDCU UR59, c[0x0][0x370] ;  /* 0x00006e00ff3b77ac */ /* 0x000f220008000800 */
[----:B------:R-:W-:-:S02]  /*59e0*/  LOP3.LUT R2, R2, 0x100, R3, 0xf8, !PT ;  /* 0x0000010002027812 */ /* 0x000fc400078ef803 */
[----:B------:R-:W-:Y:S01]  /*59f0*/  LOP3.LUT R57, R57, 0x60, RZ, 0xc0, !PT ;  /* 0x0000006039397812 */ /* 0x000fe200078ec0ff */
[----:B-1----:R-:W-:Y:S01]  /*5a00*/  ULEA UR44, UR4, UR44, 0x18 ;  /* 0x0000002c042c7291 */ /* 0x002fe2000f8ec0ff */
[----:B------:R-:W-:Y:S01]  /*5a10*/  LOP3.LUT R44, R2, R44, RZ, 0xfc, !PT ;  /* 0x0000002c022c7212 */ /* 0x000fe200078efcff */
[----:B------:R-:W1:Y:S01]  /*5a20*/  LDCU UR43, c[0x0][0xb0c] ;  /* 0x00016180ff2b77ac */ /* 0x000e620008000800 */
[----:B------:R-:W-:Y:S01]  /*5a30*/  SEL R56, R56, 0xffffffe0, !P0 ;  /* 0xffffffe038387807 */ /* 0x000fe20004000000 */
[----:B------:R-:W-:Y:S01]  /*5a40*/  UIADD3 UR4, UPT, UPT, UR44, 0x400, URZ ;  /* 0x000004002c047890 */ /* 0x000fe2000fffe0ff */
[----:B------:R-:W1:Y:S04]  /*5a50*/  LDCU UR39, c[0x0][0xb30] ;  /* 0x00016600ff2777ac */ /* 0x000e680008000800 */
[----:B------:R-:W4:Y:S01]  /*5a60*/  LDS R0, [UR44+0x210] ;  /* 0x0002102cff007984 */ /* 0x000f220008000800 */
[----:B------:R-:W-:Y:S01]  /*5a70*/  IMAD.U32 R50, RZ, RZ, UR4 ;  /* 0x00000004ff327e24 */ /* 0x000fe2000f8e00ff */
[----:B------:R-:W1:Y:S01]  /*5a80*/  LDCU.64 UR56, c[0x0][0x888] ;  /* 0x00011100ff3877ac */ /* 0x000e620008000a00 */
[----:B------:R-:W1:Y:S01]  /*5a90*/  LDCU.64 UR40, c[0x0][0xb28] ;  /* 0x00016500ff2877ac */ /* 0x000e620008000a00 */
[----:B------:R-:W1:Y:S01]  /*5aa0*/  LDCU.64 UR62, c[0x0][0x890] ;  /* 0x00011200ff3e77ac */ /* 0x000e620008000a00 */
[----:B------:R-:W1:Y:S01]  /*5ab0*/  LDCU.128 UR52, c[0x0][0xb10] ;  /* 0x00016200ff3477ac */ /* 0x000e620008000c00 */
[----:B------:R-:W1:Y:S01]  /*5ac0*/  LDCU UR58, c[0x0][0x374] ;  /* 0x00006e80ff3a77ac */ /* 0x000e620008000800 */
[----:B------:R-:W-:Y:S01]  /*5ad0*/  UMOV UR47, URZ ;  /* 0x000000ff002f7c82 */ /* 0x000fe20008000000 */
[----:B------:R-:W-:Y:S01]  /*5ae0*/  UMOV UR46, URZ ;  /* 0x000000ff002e7c82 */ /* 0x000fe20008000000 */
[----:B-1234-:R-:W-:-:S07]  /*5af0*/  IMAD.IADD R23, R0, 0x1, R23 ;  /* 0x0000000100177824 */ /* 0x01efce00078e0217 */
.L_x_147:
[C---:B------:R-:W-:Y:S02]  /*5b00*/  LEA R3, R52.reuse, UR44, 0x3 ;  /* 0x0000002c34037c11 */ /* 0x040fe4000f8e18ff */
[----:B------:R-:W-:Y:S02]  /*5b10*/  SHF.L.U32 R0, R53, 0x1f, RZ ;  /* 0x0000001f35007819 */ /* 0x000fe400000006ff */
[----:B-1----:R-:W-:Y:S02]  /*5b20*/  LEA R4, R52, UR44, 0x4 ;  /* 0x0000002c34047c11 */ /* 0x002fe4000f8e20ff */
[----:B------:R-:W1:Y:S02]  /*5b30*/  SYNCS.PHASECHK.TRANS64.TRYWAIT P0, [R3+URZ+0x160], R0 ;  /* 0x00016000030075a7 */ /* 0x000e6400080011ff */
[----:B-12---:R-:W-:Y:S05]  /*5b40*/  @!P0 BRA `(.L_x_104) ;  /* 0x0000004000548947 */ /* 0x006fea0003800000 */
.L_x_221:
        /* <DEDUP_REMOVED lines=8> */
[----:B--2---:R-:W-:Y:S11]  /*5bd0*/  LOP3.LUT P0, RZ, R6, 0x1, RZ, 0xc0, !PT ;  /* 0x0000000106ff7812 */ /* 0x004ff6000780c0ff */
[----:B------:R-:W-:Y:S02]  /*5be0*/  @!UPT UIADD3 URZ, UPT, UPT, URZ, URZ, URZ ;  /* 0x000000fffffff290 */ /* 0x000fe4000fffe0ff */
[----:B---3--:R-:W-:Y:S01]  /*5bf0*/  VOTEU.ANY UP1, P0 ;  /* 0x0000000000ff7886 */ /* 0x008fe20000020100 */
[----:B------:R-:W-:Y:S01]  /*5c00*/  PLOP3.LUT P0, PT, PT, PT, UP1, 0x80, 0x8 ;  /* 0x000000000008781c */ /* 0x000fe20003f0f018 */
[----:B------:R-:W-:Y:S11]  /*5c10*/  UP2UR UR61, UPR, URZ, 0x2 ;  /* 0x00000002ff3d7883 */ /* 0x000ff60008000000 */
[----:B------:R-:W-:Y:S01]  /*5c20*/  @!UPT UIADD3 URZ, UPT, UPT, URZ, URZ, URZ ;  /* 0x000000fffffff290 */ /* 0x000fe2000fffe0ff */
[----:B-1----:R-:W-:Y:S02]  /*5c30*/  @P0 SHF.R.U32.HI R0, RZ, 0x10, R5 ;  /* 0x00000010ff000819 */ /* 0x002fe40000011605 */
        /* <DEDUP_REMOVED lines=12> */
[----:B------:R-:W2:Y:S01]  /*5d00*/  LDCU UR12, c[0x0][0xb20] ;  /* 0x00016400ff0c77ac */ /* 0x000ea20008000800 */
[----:B------:R-:W-:Y:S02]  /*5d10*/  UIMAD.WIDE.U32 UR4, UR58, UR55, URZ ;  /* 0x000000373a0472a5 */ /* 0x000fe4000f8e00ff */
[----:B------:R-:W-:Y:S02]  /*5d20*/  UIMAD.WIDE.U32 UR6, UR59, UR52, URZ ;  /* 0x000000343b0672a5 */ /* 0x000fe4000f8e00ff */
[----:B------:R-:W-:Y:S02]  /*5d30*/  UISETP.NE.AND UP0, UPT, UR54, 0x1, UPT ;  /* 0x000000013600788c */ /* 0x000fe4000bf05270 */
[----:B------:R-:W-:Y:S02]  /*5d40*/  UIMAD.WIDE.U32 UR8, UR37, UR55, URZ ;  /* 0x00000037250872a5 */ /* 0x000fe4000f8e00ff */
[----:B------:R-:W-:Y:S02]  /*5d50*/  UIMAD.WIDE.U32 UR10, UR38, UR52, URZ ;  /* 0x00000034260a72a5 */ /* 0x000fe4000f8e00ff */
[----:B------:R-:W-:Y:S02]  /*5d60*/  UISETP.NE.AND UP1, UPT, UR43, 0x1, UPT ;  /* 0x000000012b00788c */ /* 0x000fe4000bf25270 */
[----:B------:R-:W-:Y:S01]  /*5d70*/  UISETP.NE.AND UP2, UPT, UR42, 0x1, UPT ;  /* 0x000000012a00788c */ /* 0x000fe2000bf45270 */
[----:B------:R-:W-:Y:S02]  /*5d80*/  UMOV UR4, UR5 ;  /* 0x0000000500047c82 */ /* 0x000fe40008000000 */
[----:B--2---:R-:W-:Y:S03]  /*5d90*/  USHF.R.U32.HI UR5, URZ, UR12, UR4 ;  /* 0x0000000cff057299 */ /* 0x004fe60008011604 */
[----:B------:R-:W-:Y:S02]  /*5da0*/  UMOV UR4, UR7 ;  /* 0x0000000700047c82 */ /* 0x000fe40008000000 */
[----:B------:R-:W-:Y:S02]  /*5db0*/  USHF.R.U32.HI UR7, URZ, UR53, UR4 ;  /* 0x00000035ff077299 */ /* 0x000fe40008011604 */
[----:B------:R-:W-:Y:S02]  /*5dc0*/  USEL UR4, UR58, UR5, !UP0 ;  /* 0x000000053a047287 */ /* 0x000fe4000c000000 */
[----:B------:R-:W-:Y:S01]  /*5dd0*/  USEL UR7, UR59, UR7, !UP1 ;  /* 0x000000073b077287 */ /* 0x000fe2000c800000 */
[----:B------:R-:W-:Y:S01]  /*5de0*/  UMOV UR5, UR9 ;  /* 0x0000000900057c82 */ /* 0x000fe20008000000 */
[----:B------:R-:W-:Y:S02]  /*5df0*/  UIMAD.WIDE.U32 UR8, UR4, UR40, URZ ;  /* 0x00000028040872a5 */ /* 0x000fe4000f8e00ff */
[----:B------:R-:W-:Y:S03]  /*5e00*/  USHF.R.U32.HI UR6, URZ, UR12, UR5 ;  /* 0x0000000cff067299 */ /* 0x000fe60008011605 */
[----:B------:R-:W-:Y:S01]  /*5e10*/  UMOV UR5, UR11 ;  /* 0x0000000b00057c82 */ /* 0x000fe20008000000 */
[----:B------:R-:W-:Y:S02]  /*5e20*/  UIMAD.WIDE.U32 UR10, UR7, UR40, URZ ;  /* 0x00000028070a72a5 */ /* 0x000fe4000f8e00ff */
[----:B------:R-:W-:Y:S02]  /*5e30*/  USHF.R.U32.HI UR12, URZ, UR53, UR5 ;  /* 0x00000035ff0c7299 */ /* 0x000fe40008011605 */
[----:B------:R-:W-:Y:S01]  /*5e40*/  USEL UR6, UR37, UR6, !UP0 ;  /* 0x0000000625067287 */ /* 0x000fe2000c000000 */
[----:B------:R-:W-:Y:S02]  /*5e50*/  UMOV UR5, UR9 ;  /* 0x0000000900057c82 */ /* 0x000fe40008000000 */
[----:B------:R-:W-:Y:S01]  /*5e60*/  UMOV UR10, UR11 ;  /* 0x0000000b000a7c82 */ /* 0x000fe20008000000 */
[----:B------:R-:W-:Y:S02]  /*5e70*/  @UP2 USHF.R.U32.HI UR4, URZ, UR41, UR5 ;  /* 0x00000029ff042299 */ /* 0x000fe40008011605 */
[----:B------:R-:W-:Y:S02]  /*5e80*/  @UP2 USHF.R.U32.HI UR7, URZ, UR41, UR10 ;  /* 0x00000029ff072299 */ /* 0x000fe4000801160a */
[----:B------:R-:W-:Y:S02]  /*5e90*/  UIMAD UR4, UR42, UR4, URZ ;  /* 0x000000042a0472a4 */ /* 0x000fe4000f8e02ff */
        /* <DEDUP_REMOVED lines=8> */
[----:B------:R-:W-:Y:S02]  /*5f20*/  USEL UR11, UR6, UR4, !UP2 ;  /* 0x00000004060b7287 */ /* 0x000fe4000d000000 */
[----:B------:R-:W-:Y:S02]  /*5f30*/  UIADD3 UR8, UPT, UPT, -UR5, URZ, URZ ;  /* 0x000000ff05087290 */ /* 0x000fe4000fffe1ff */
[----:B------:R-:W-:Y:S01]  /*5f40*/  UIADD3 UR10, UPT, UPT, -UR11, URZ, URZ ;  /* 0x000000ff0b0a7290 */ /* 0x000fe2000fffe1ff */
[----:B------:R-:W-:Y:S01]  /*5f50*/  @!UP0 UMOV UR4, UR9 ;  /* 0x0000000900048c82 */ /* 0x000fe20008000000 */
[----:B------:R-:W-:Y:S02]  /*5f60*/  UIADD3 UR9, UPT, UPT, -UR6, URZ, URZ ;  /* 0x000000ff06097290 */ /* 0x000fe4000fffe1ff */
[----:B------:R-:W-:Y:S02]  /*5f70*/  @!UP0 USHF.R.U32.HI UR4, URZ, UR41, UR4 ;  /* 0x00000029ff048299 */ /* 0x000fe40008011604 */
[----:B------:R-:W-:Y:S02]  /*5f80*/  UIMAD UR10, UR42, UR10, UR6 ;  /* 0x0000000a2a0a72a4 */ /* 0x000fe4000f8e0206 */
[----:B------:R-:W-:Y:S04]  /*5f90*/  @!UP0 USEL UR4, UR5, UR4, !UP2 ;  /* 0x0000000405048287 */ /* 0x000fe8000d000000 */
[----:B------:R-:W-:Y:S02]  /*5fa0*/  @!UP0 UIMAD UR10, UR7, UR10, UR4 ;  /* 0x0000000a070a82a4 */ /* 0x000fe4000f8e0204 */
[----:B------:R-:W-:Y:S02]  /*5fb0*/  @!UP0 UIADD3 UR11, UPT, UPT, UR11, -UR4, URZ ;  /* 0x800000040b0b8290 */ /* 0x000fe4000fffe0ff */
[----:B------:R-:W-:Y:S02]  /*5fc0*/  UIMAD UR7, UR43, UR8, UR38 ;  /* 0x000000082b0772a4 */ /* 0x000fe4000f8e0226 */
[----:B------:R-:W-:Y:S02]  /*5fd0*/  @!UP0 UIMAD UR6, UR11, UR42, UR5 ;  /* 0x0000002a0b0682a4 */ /* 0x000fe4000f8e0205 */
[----:B------:R-:W-:Y:S01]  /*5fe0*/  UIMAD UR4, UR54, UR9, UR37 ;  /* 0x00000009360472a4 */ /* 0x000fe2000f8e0225 */
[----:B------:R-:W-:Y:S02]  /*5ff0*/  @!UP0 UMOV UR5, UR10 ;  /* 0x0000000a00058c82 */ /* 0x000fe40008000000 */
[----:B------:R-:W-:Y:S02]  /*6000*/  UIMAD UR38, UR5, UR43, UR7 ;  /* 0x0000002b052672a4 */ /* 0x000fe4000f8e0207 */
[----:B------:R-:W-:Y:S11]  /*6010*/  UIMAD UR37, UR6, UR54, UR4 ;  /* 0x00000036062572a4 */ /* 0x000ff6000f8e0204 */
[----:B------:R-:W-:Y:S01]  /*6020*/  @!UPT UIADD3 URZ, UPT, UPT, URZ, URZ, URZ ;  /* 0x000000fffffff290 */ /* 0x000fe2000fffe0ff */
.L_x_105:
[----:B------:R-:W-:Y:S01]  /*6030*/  UISETP.NE.AND UP0, UPT, UR39, 0x1, UPT ;  /* 0x000000012700788c */ /* 0x000fe2000bf05270 */
[----:B------:R-:W-:Y:S01]  /*6040*/  LOP3.LUT P0, RZ, R50, 0x1b0, RZ, 0xc0, !PT ;  /* 0x000001b032ff7812 */ /* 0x000fe2000780c0ff */
[----:B------:R-:W-:Y:S01]  /*6050*/  USHF.L.U32 UR50, UR16, 0x6, URZ ;  /* 0x0000000610327899 */ /* 0x000fe200080006ff */
[----:B------:R-:W-:Y:S01]  /*6060*/  BSSY.RECONVERGENT B6, `(.L_x_106) ;  /* 0x0000034000067945 */ /* 0x000fe20003800200 */
[----:B------:R-:W-:Y:S01]  /*6070*/  USHF.L.U32 UR49, UR20, 0x7, URZ ;  /* 0x0000000714317899 */ /* 0x000fe200080006ff */
[----:B------:R-:W-:Y:S06]  /*6080*/  IADD3 R52, PT, PT, R52, 0x1, RZ ;  /* 0x0000000134347810 */ /* 0x000fec0007ffe0ff */
[----:B------:R-:W2:Y:S01]  /*6090*/  @!UP0 LDCU.128 UR12, c[0x0][0xb10] ;  /* 0x00016200ff0c87ac */ /* 0x000ea20008000c00 */
[----:B------:R-:W3:Y:S01]  /*60a0*/  @!UP0 LDCU UR5, c[0x0][0xb0c] ;  /* 0x00016180ff0587ac */ /* 0x000ee20008000800 */
[----:B------:R-:W4:Y:S01]  /*60b0*/  @!UP0 LDCU UR10, c[0x0][0xb20] ;  /* 0x00016400ff0a87ac */ /* 0x000f220008000800 */
[----:B--2---:R-:W-:Y:S02]  /*60c0*/  UIMAD.WIDE.U32 UR8, UR38, UR12, URZ ;  /* 0x0000000c260872a5 */ /* 0x004fe4000f8e00ff */
[----:B------:R-:W-:Y:S02]  /*60d0*/  UIMAD.WIDE.U32 UR6, UR37, UR15, URZ ;  /* 0x0000000f250672a5 */ /* 0x000fe4000f8e00ff */
[----:B------:R-:W-:Y:S03]  /*60e0*/  @!UP0 UISETP.NE.AND UP1, UPT, UR14, 0x1, UPT ;  /* 0x000000010e00888c */ /* 0x000fe6000bf25270 */
[----:B------:R-:W-:Y:S01]  /*60f0*/  @!UP0 UMOV UR4, UR9 ;  /* 0x0000000900048c82 */ /* 0x000fe20008000000 */
[----:B---3--:R-:W-:Y:S02]  /*6100*/  @!UP0 UISETP.NE.AND UP2, UPT, UR5, 0x1, UPT ;  /* 0x000000010500888c */ /* 0x008fe4000bf45270 */
[----:B------:R-:W-:Y:S01]  /*6110*/  @!UP0 USHF.R.U32.HI UR4, URZ, UR13, UR4 ;  /* 0x0000000dff048299 */ /* 0x000fe20008011604 */
[----:B------:R-:W-:Y:S02]  /*6120*/  @!UP0 UMOV UR6, UR7 ;  /* 0x0000000700068c82 */ /* 0x000fe40008000000 */
[----:B----4-:R-:W-:Y:S02]  /*6130*/  @!UP0 USHF.R.U32.HI UR6, URZ, UR10, UR6 ;  /* 0x0000000aff068299 */ /* 0x010fe40008011606 */
[----:B------:R-:W-:Y:S02]  /*6140*/  @!UP0 USEL UR7, UR38, UR4, !UP2 ;  /* 0x0000000426078287 */ /* 0x000fe4000d000000 */
[----:B------:R-:W-:Y:S04]  /*6150*/  @!UP0 USEL UR6, UR37, UR6, !UP1 ;  /* 0x0000000625068287 */ /* 0x000fe8000c800000 */
[----:B------:R-:W-:Y:S02]  /*6160*/  @!UP0 UIADD3 UR4, UPT, UPT, -UR7, UR6, URZ ;  /* 0x0000000607048290 */ /* 0x000fe4000fffe1ff */
[----:B------:R-:W-:Y:S02]  /*6170*/  @!UP0 UIADD3 UR6, UPT, UPT, UR7, -UR6, URZ ;  /* 0x8000000607068290 */ /* 0x000fe4000fffe0ff */
[----:B------:R-:W-:Y:S02]  /*6180*/  @!UP0 UIMAD UR38, UR4, UR5, UR38 ;  /* 0x00000005042682a4 */ /* 0x000fe4000f8e0226 */
[----:B------:R-:W-:Y:S01]  /*6190*/  @!UP0 UIMAD UR37, UR6, UR14, UR37 ;  /* 0x0000000e062582a4 */ /* 0x000fe2000f8e0225 */
[----:B------:R-:W-:Y:S11]  /*61a0*/  @!P0 BRA `(.L_x_107) ;  /* 0x00000000007c8947 */ /* 0x000ff60003800000 */
[----:B------:R-:W2:Y:S01]  /*61b0*/  LDCU.64 UR8, c[0x4][0x80] ;  /* 0x01001000ff0877ac */ /* 0x000ea20008000a00 */
[----:B------:R-:W-:Y:S01]  /*61c0*/  MOV R2, 0x0 ;  /* 0x0000000000027802 */ /* 0x000fe20000000f00 */
[----:B------:R-:W-:Y:S02]  /*61d0*/  HFMA2 R12, -RZ, RZ, 0, 5.9604644775390625e-08 ;  /* 0x00000001ff0c7431 */ /* 0x000fe400000001ff */
[----:B------:R-:W-:Y:S01]  /*61e0*/  IMAD.MOV.U32 R8, RZ, RZ, 0x70 ;  /* 0x00000070ff087424 */ /* 0x000fe200078e00ff */
[----:B------:R3:W4:Y:S01]  /*61f0*/  LDC.64 R14, c[0x4][R2] ;  /* 0x01000000020e7b82 */ /* 0x0007220000000a00 */
[----:B------:R-:W1:Y:S01]  /*6200*/  LDCU.64 UR6, c[0x4][0x88] ;  /* 0x01001100ff0677ac */ /* 0x000e620008000a00 */
[----:B------:R-:W-:Y:S01]  /*6210*/  IMAD.MOV.U32 R13, RZ, RZ, RZ ;  /* 0x000000ffff0d7224 */ /* 0x000fe200078e00ff */
[----:B------:R-:W1:Y:S01]  /*6220*/  LDCU.64 UR4, c[0x4][0x8] ;  /* 0x01000100ff0477ac */ /* 0x000e620008000a00 */
[----:B--2---:R-:W-:Y:S01]  /*6230*/  MOV R5, UR9 ;  /* 0x0000000900057c02 */ /* 0x004fe20008000f00 */
[----:B------:R-:W-:Y:S01]  /*6240*/  IMAD.U32 R4, RZ, RZ, UR8 ;  /* 0x00000008ff047e24 */ /* 0x000fe2000f8e00ff */
[----:B-1----:R-:W-:Y:S01]  /*6250*/  MOV R7, UR7 ;  /* 0x0000000700077c02 */ /* 0x002fe20008000f00 */
[----:B------:R-:W-:Y:S01]  /*6260*/  IMAD.U32 R6, RZ, RZ, UR6 ;  /* 0x00000006ff067e24 */ /* 0x000fe2000f8e00ff */
[----:B------:R-:W-:Y:S01]  /*6270*/  MOV R11, UR5 ;  /* 0x00000005000b7c02 */ /* 0x000fe20008000f00 */
[----:B------:R-:W-:Y:S02]  /*6280*/  IMAD.U32 R10, RZ, RZ, UR4 ;  /* 0x00000004ff0a7e24 */ /* 0x000fe4000f8e00ff */
[----:B------:R-:W-:Y:S07]  /*6290*/  LEPC R20, `(.L_x_108) ;  /* 0x000000001014794e */ /* 0x000fee0000000000 */
[----:B---345:R-:W-:Y:S05]  /*62a0*/  CALL.ABS.NOINC R14 ;  /* 0x000000000e007343 */ /* 0x038fea0003c00000 */
.L_x_108:
[----:B------:R-:W1:Y:S01]  /*62b0*/  LDCU.64 UR8, c[0x4][0x80] ;  /* 0x01001000ff0877ac */ /* 0x000e620008000a00 */
[----:B------:R-:W2:Y:S01]  /*62c0*/  LDC.64 R2, c[0x4][R2] ;  /* 0x0100000002027b82 */ /* 0x000ea20000000a00 */
[----:B------:R-:W-:Y:S02]  /*62d0*/  HFMA2 R12, -RZ, RZ, 0, 5.9604644775390625e-08 ;  /* 0x00000001ff0c7431 */ /* 0x000fe400000001ff */
[----:B------:R-:W-:Y:S02]  /*62e0*/  IMAD.MOV.U32 R8, RZ, RZ, 0x70 ;  /* 0x00000070ff087424 */ /* 0x000fe400078e00ff */
[----:B------:R-:W-:Y:S01]  /*62f0*/  IMAD.MOV.U32 R13, RZ, RZ, RZ ;  /* 0x000000ffff0d7224 */ /* 0x000fe200078e00ff */
[----:B------:R-:W3:Y:S01]  /*6300*/  LDCU.64 UR6, c[0x4][0x88] ;  /* 0x01001100ff0677ac */ /* 0x000ee20008000a00 */
[----:B------:R-:W4:Y:S01]  /*6310*/  LDCU.64 UR4, c[0x4][0x8] ;  /* 0x01000100ff0477ac */ /* 0x000f220008000a00 */
[----:B-1----:R-:W-:Y:S02]  /*6320*/  MOV R4, UR8 ;  /* 0x0000000800047c02 */ /* 0x002fe40008000f00 */
[----:B------:R-:W-:Y:S02]  /*6330*/  MOV R5, UR9 ;  /* 0x0000000900057c02 */ /* 0x000fe40008000f00 */
[----:B---3--:R-:W-:Y:S01]  /*6340*/  MOV R7, UR7 ;  /* 0x0000000700077c02 */ /* 0x008fe20008000f00 */
[----:B------:R-:W-:Y:S01]  /*6350*/  IMAD.U32 R6, RZ, RZ, UR6 ;  /* 0x00000006ff067e24 */ /* 0x000fe2000f8e00ff */
[----:B----4-:R-:W-:Y:S01]  /*6360*/  MOV R11, UR5 ;  /* 0x00000005000b7c02 */ /* 0x010fe20008000f00 */
[----:B------:R-:W-:Y:S02]  /*6370*/  IMAD.U32 R10, RZ, RZ, UR4 ;  /* 0x00000004ff0a7e24 */ /* 0x000fe4000f8e00ff */
[----:B------:R-:W-:Y:S07]  /*6380*/  LEPC R20, `(.L_x_107) ;  /* 0x000000001014794e */ /* 0x000fee0000000000 */
[----:B--2---:R-:W-:Y:S05]  /*6390*/  CALL.ABS.NOINC R2 ;  /* 0x0000000002007343 */ /* 0x004fea0003c00000 */
.L_x_107:
[----:B------:R-:W-:Y:S05]  /*63a0*/  BSYNC.RECONVERGENT B6 ;  /* 0x0000000000067941 */ /* 0x000fea0003800200 */
.L_x_106:
[----:B------:R-:W-:Y:S01]  /*63b0*/  R2UR UR4, R49 ;  /* 0x00000000310472ca */ /* 0x000fe200000e0000 */
[----:B------:R-:W-:Y:S01]  /*63c0*/  UISETP.NE.U32.AND UP0, UPT, UR62, URZ, UPT ;  /* 0x000000ff3e00728c */ /* 0x000fe2000bf05070 */
[----:B------:R-:W-:Y:S02]  /*63d0*/  ISETP.NE.U32.AND P4, PT, R42, RZ, PT ;  /* 0x000000ff2a00720c */ /* 0x000fe40003f85070 */
[----:B------:R-:W-:Y:S01]  /*63e0*/  ISETP.NE.U32.AND P2, PT, RZ, UR56, PT ;  /* 0x00000038ff007c0c */ /* 0x000fe2000bf45070 */
[----:B------:R-:W-:Y:S01]  /*63f0*/  UISETP.NE.AND.EX UP1, UPT, UR63, URZ, UPT, UP0 ;  /* 0x000000ff3f00728c */ /* 0x000fe2000bf25300 */
[----:B------:R-:W-:Y:S01]  /*6400*/  ISETP.NE.AND.EX P4, PT, R43, RZ, PT, P4 ;  /* 0x000000ff2b00720c */ /* 0x000fe20003f85340 */
[----:B------:R-:W-:Y:S01]  /*6410*/  UPLOP3.LUT UP0, UPT, UPT, UPT, UPT, 0x40, 0x4 ;  /* 0x000000000004789c */ /* 0x000fe20003f0e870 */
[----:B------:R-:W-:Y:S05]  /*6420*/  ISETP.NE.AND.EX P2, PT, RZ, UR57, PT, P2 ;  /* 0x00000039ff007c0c */ /* 0x000fea000bf45320 */
[----:B------:R-:W-:Y:S06]  /*6430*/  UISETP.NE.AND UP2, UPT, UR4, URZ, UPT ;  /* 0x000000ff0400728c */ /* 0x000fec000bf45270 */
[----:B------:R-:W-:Y:S05]  /*6440*/  PLOP3.LUT P1, PT, PT, PT, UP2, 0x80, 0x8 ;  /* 0x000000000008781c */ /* 0x000fea0003f2f028 */
[----:B------:R-:W-:Y:S06]  /*6450*/  @UP2 UPLOP3.LUT UP0, UPT, UPT, UPT, UP1, 0x80, 0x8 ;  /* 0x000000000008289c */ /* 0x000fec0003f0f010 */
[----:B------:R-:W-:Y:S01]  /*6460*/  PLOP3.LUT P0, PT, PT, PT, UP0, 0x80, 0x8 ;  /* 0x000000000008781c */ /* 0x000fe20003f0f008 */
[----:B------:R-:W-:Y:S01]  /*6470*/  @!UPT UIADD3 URZ, UPT, UPT, URZ, URZ, URZ ;  /* 0x000000fffffff290 */ /* 0x000fe2000fffe0ff */
[----:B------:R-:W-:Y:S11]  /*6480*/  BRA.U !UP1, `(.L_x_109) ;  /* 0x00000001093c7547 */ /* 0x000ff6000b800000 */
[----:B------:R-:W-:Y:S01]  /*6490*/  UISETP.NE.U32.AND UP0, UPT, UR56, URZ, UPT ;  /* 0x000000ff3800728c */ /* 0x000fe2000bf05070 */
[----:B-1----:R-:W-:Y:S01]  /*64a0*/  HFMA2 R0, -RZ, RZ, 0, 5.9604644775390625e-08 ;  /* 0x00000001ff007431 */ /* 0x002fe200000001ff */
[----:B------:R-:W1:Y:S01]  /*64b0*/  LDCU.64 UR8, c[0x0][0x358] ;  /* 0x00006b00ff0877ac */ /* 0x000e620008000a00 */
[----:B------:R-:W-:Y:S01]  /*64c0*/  IMAD.MOV.U32 R45, RZ, RZ, 0x1 ;  /* 0x00000001ff2d7424 */ /* 0x000fe200078e00ff */
[----:B------:R-:W-:Y:S06]  /*64d0*/  UISETP.NE.AND.EX UP0, UPT, UR57, URZ, UPT, UP0 ;  /* 0x000000ff3900728c */ /* 0x000fec000bf05300 */
[----:B------:R-:W-:Y:S05]  /*64e0*/  PLOP3.LUT P3, PT, PT, PT, UP0, 0x80, 0x8 ;  /* 0x000000000008781c */ /* 0x000fea0003f6f008 */
[----:B------:R-:W2:Y:S01]  /*64f0*/  @UP0 LDCU.64 UR4, c[0x0][0x888] ;  /* 0x00011100ff0407ac */ /* 0x000ea20008000a00 */
[----:B------:R-:W-:Y:S07]  /*6500*/  @UP0 UIMAD UR6, UR36, UR62, URZ ;  /* 0x0000003e240602a4 */ /* 0x000fee000f8e02ff */
[----:B------:R-:W-:Y:S01]  /*6510*/  @!P3 PRMT R45, R0, 0x7610, R45 ;  /* 0x00007610002db816 */ /* 0x000fe2000000002d */
[----:B--2---:R-:W-:Y:S06]  /*6520*/  @UP0 UIMAD.WIDE UR4, UR6, 0x4, UR4 ;  /* 0x00000004060408a5 */ /* 0x004fec000f8e0204 */
[----:B------:R-:W-:Y:S01]  /*6530*/  IMAD.U32 R2, RZ, RZ, UR4 ;  /* 0x00000004ff027e24 */ /* 0x000fe2000f8e00ff */
[----:B------:R-:W-:Y:S04]  /*6540*/  MOV R3, UR5 ;  /* 0x0000000500037c02 */ /* 0x000fe80008000f00 */
[----:B------:R-:W2:Y:S01]  /*6550*/  @!UP0 LDCU UR4, c[0x0][0x880] ;  /* 0x00011000ff0487ac */ /* 0x000ea20008000800 */
[----:B-1---5:R3:W5:Y:S02]  /*6560*/  @P3 LDG.E R27, desc[UR8][R2.64] ;  /* 0x00000008021b3981 */ /* 0x022764000c1e1900 */
[----:B--23--:R-:W-:Y:S02]  /*6570*/  @!P3 IMAD.U32 R27, RZ, RZ, UR4 ;  /* 0x00000004ff1bbe24 */ /* 0x00cfe4000f8e00ff */
.L_x_109:
[----:B------:R-:W-:Y:S05]  /*6580*/  @!P4 BRA `(.L_x_110) ;  /* 0x000000000024c947 */ /* 0x000fea0003800000 */
[----:B------:R-:W-:Y:S01]  /*6590*/  ISETP.NE.U32.AND P3, PT, R40, RZ, PT ;  /* 0x000000ff2800720c */ /* 0x000fe20003f65070 */
[----:B------:R-:W2:Y:S03]  /*65a0*/  LDCU.64 UR4, c[0x0][0x358] ;  /* 0x00006b00ff0477ac */ /* 0x000ea60008000a00 */
[----:B------:R-:W-:Y:S11]  /*65b0*/  ISETP.NE.AND.EX P3, PT, R41, RZ, PT, P3 ;  /* 0x000000ff2900720c */ /* 0x000ff60003f65330 */
[----:B------:R-:W-:Y:S02]  /*65c0*/  @!UPT UIADD3 URZ, UPT, UPT, URZ, URZ, URZ ;  /* 0x000000fffffff290 */ /* 0x000fe4000fffe0ff */
[----:B------:R-:W3:Y:S01]  /*65d0*/  @P3 LDC.64 R2, c[0x0][0x8a8] ;  /* 0x00022a00ff023b82 */ /* 0x000ee20000000a00 */
[----:B-1----:R-:W-:Y:S04]  /*65e0*/  @P3 IMAD R0, R42, UR36, RZ ;  /* 0x000000242a003c24 */ /* 0x002fe8000f8e02ff */
[----:B---3--:R-:W-:Y:S05]  /*65f0*/  @P3 IMAD.WIDE R2, R0, 0x4, R2 ;  /* 0x0000000400023825 */ /* 0x008fea00078e0202 */
[----:B--2--5:R2:W5:Y:S02]  /*6600*/  @P3 LDG.E R24, desc[UR4][R2.64] ;  /* 0x0000000402183981 */ /* 0x024564000c1e1900 */
[----:B--2---:R-:W3:Y:S02]  /*6610*/  @!P3 LDC R24, c[0x0][0x8a0] ;  /* 0x00022800ff18bb82 */ /* 0x004ee40000000800 */
.L_x_110:
[----:B-----5:R-:W-:Y:S01]  /*6620*/  FSETP.NEU.AND P3, PT, R27, RZ, PT ;  /* 0x000000ff1b00720b */ /* 0x020fe20003f6d000 */
[----:B------:R-:W-:Y:S01]  /*6630*/  IMAD.SHL.U32 R62, R44, 0x2, RZ ;  /* 0x000000022c3e7824 */ /* 0x000fe200078e00ff */
[----:B------:R-:W-:Y:S01]  /*6640*/  SEL R4, RZ, 0xffffffff, P2 ;  /* 0xffffffffff047807 */ /* 0x000fe20001000000 */
[----:B------:R-:W-:Y:S01]  /*6650*/  BSSY B1, `(.L_x_111) ;  /* 0x0000036000017945 */ /* 0x000fe20003800000 */
[----:B------:R-:W-:Y:S01]  /*6660*/  @P1 LOP3.LUT P2, RZ, R45, 0xff, RZ, 0xc0, !PT ;  /* 0x000000ff2dff1812 */ /* 0x000fe2000784c0ff */
[----:B------:R-:W-:Y:S01]  /*6670*/  VIADD R60, R62, UR44 ;  /* 0x0000002c3e3c7c36 */ /* 0x000fe20008000000 */
[----:B-1----:R-:W-:Y:S01]  /*6680*/  @P1 SEL R0, RZ, 0xffffffff, P3 ;  /* 0xffffffffff001807 */ /* 0x002fe20001800000 */
[----:B------:R-:W-:Y:S01]  /*6690*/  IMAD.MOV.U32 R63, RZ, RZ, 0x1 ;  /* 0x00000001ff3f7424 */ /* 0x000fe200078e00ff */
[----:B------:R-:W-:Y:S01]  /*66a0*/  LOP3.LUT R55, R55, 0x1, RZ, 0x3c, !PT ;  /* 0x0000000137377812 */ /* 0x000fe200078e3cff */
[----:B------:R-:W-:Y:S01]  /*66b0*/  IMAD.MOV.U32 R61, RZ, RZ, RZ ;  /* 0x000000ffff3d7224 */ /* 0x000fe200078e00ff */
[----:B------:R-:W-:Y:S02]  /*66c0*/  @P0 SEL R0, R4, R0, !P2 ;  /* 0x0000000004000207 */ /* 0x000fe40005000000 */
[----:B------:R-:W-:Y:S02]  /*66d0*/  CS2R R38, SRZ ;  /* 0x0000000000267805 */ /* 0x000fe4000001ff00 */
[----:B------:R-:W-:Y:S02]  /*66e0*/  LEA R26, R22, UR44, 0x3 ;  /* 0x0000002c161a7c11 */ /* 0x000fe4000f8e18ff */
[----:B------:R-:W-:Y:S02]  /*66f0*/  CS2R R36, SRZ ;  /* 0x0000000000247805 */ /* 0x000fe4000001ff00 */
[----:B------:R-:W-:Y:S02]  /*6700*/  @P1 LOP3.LUT R0, R0, 0x1, RZ, 0xc0, !PT ;  /* 0x0000000100001812 */ /* 0x000fe400078ec0ff */
[----:B------:R-:W-:Y:S02]  /*6710*/  CS2R R30, SRZ ;  /* 0x00000000001e7805 */ /* 0x000fe4000001ff00 */
[----:B------:R-:W-:Y:S02]  /*6720*/  SHF.L.U32 R2, R54, 0x1f, RZ ;  /* 0x0000001f36027819 */ /* 0x000fe400000006ff */
[----:B------:R-:W-:Y:S02]  /*6730*/  CS2R R28, SRZ ;  /* 0x00000000001c7805 */ /* 0x000fe4000001ff00 */
[----:B------:R-:W-:Y:S01]  /*6740*/  ISETP.NE.U32.OR P5, PT, R0, 0x1, !P1 ;  /* 0x000000010000780c */ /* 0x000fe20004fa5470 */
[----:B------:R-:W-:Y:S01]  /*6750*/  IMAD.IADD R59, R56, 0x1, R60 ;  /* 0x00000001383b7824 */ /* 0x000fe200078e023c */
[----:B------:R-:W-:Y:S02]  /*6760*/  PLOP3.LUT P2, PT, PT, PT, UP1, 0x80, 0x8 ;  /* 0x000000000008781c */ /* 0x000fe40003f4f018 */
[----:B------:R-:W-:Y:S02]  /*6770*/  LEA.HI R25, R22, R22, RZ, 0x1 ;  /* 0x0000001616197211 */ /* 0x000fe400078f08ff */
[----:B------:R-:W-:Y:S02]  /*6780*/  LOP3.LUT P4, R51, R45, 0xff, RZ, 0xc0, !PT ;  /* 0x000000ff2d337812 */ /* 0x000fe4000788c0ff */
[----:B------:R-:W-:Y:S02]  /*6790*/  SEL R3, RZ, 0xffffffff, P3 ;  /* 0xffffffffff037807 */ /* 0x000fe40001800000 */
[----:B------:R-:W-:Y:S03]  /*67a0*/  P2R R58, PR, RZ, 0x20 ;  /* 0x00000020ff3a7803 */ /* 0x000fe60000000000 */
[----:B------:R-:W-:Y:S02]  /*67b0*/  @P5 SHF.L.U32 R0, R55, 0x1f, RZ ;  /* 0x0000001f37005819 */ /* 0x000fe400000006ff */
[----:B------:R-:W-:Y:S02]  /*67c0*/  @P2 SEL R3, R4, R3, !P4 ;  /* 0x0000000304032207 */ /* 0x000fe40006000000 */
[----:B------:R1:W2:Y:S02]  /*67d0*/  @P5 SYNCS.PHASECHK.TRANS64.TRYWAIT P1, [UR44+0x110], R0 ;  /* 0x00011000ff0055a7 */ /* 0x0002a4000802112c */
[----:B------:R-:W-:Y:S04]  /*67e0*/  LOP3.LUT R3, R3, 0x1, RZ, 0xc0, !PT ;  /* 0x0000000103037812 */ /* 0x000fe800078ec0ff */
[----:B------:R-:W-:Y:S04]  /*67f0*/  ISETP.NE.U32.AND P2, PT, R3, 0x1, PT ;  /* 0x000000010300780c */ /* 0x000fe80003f45070 */
[----:B------:R-:W-:Y:S01]  /*6800*/  P2R R64, PR, RZ, 0x4 ;  /* 0x00000004ff407803 */ /* 0x000fe20000000000 */
[----:B------:R4:W3:Y:S01]  /*6810*/  SYNCS.PHASECHK.TRANS64.TRYWAIT P0, [R26+URZ+0x180], R2 ;  /* 0x000180021a0075a7 */ /* 0x0008e200080011ff */
[C---:B-1----:R-:W-:Y:S01]  /*6820*/  IMAD.SHL.U32 R0, R25.reuse, 0x40, RZ ;  /* 0x0000004019007824 */ /* 0x042fe200078e00ff */
[----:B------:R-:W-:Y:S04]  /*6830*/  LOP3.LUT R25, R25, 0xffe, RZ, 0xc0, !PT ;  /* 0x00000ffe19197812 */ /* 0x000fe800078ec0ff */
[----:B------:R-:W-:Y:S01]  /*6840*/  LOP3.LUT R0, R0, 0xffffff80, RZ, 0xc0, !PT ;  /* 0xffffff8000007812 */ /* 0x000fe200078ec0ff */
[----:B------:R-:W-:Y:S04]  /*6850*/  IMAD.IADD R25, R22, 0x1, -R25 ;  /* 0x0000000116197824 */ /* 0x000fe800078e0a19 */
[----:B------:R-:W-:Y:S04]  /*6860*/  IMAD.IADD R0, R23, 0x1, R0 ;  /* 0x0000000117007824 */ /* 0x000fe800078e0200 */
[----:B------:R-:W-:Y:S01]  /*6870*/  IMAD R25, R25, 0x100000, R0 ;  /* 0x0010000019197824 */ /* 0x000fe200078e0200 */
[----:B--2---:R-:W-:Y:S01]  /*6880*/  @P5 SEL R63, RZ, 0x1, !P1 ;  /* 0x00000001ff3f5807 */ /* 0x004fe20004800000 */
[----:B----4-:R-:W-:Y:S06]  /*6890*/  @!P5 BRA `(.L_x_112) ;  /* 0x000000000044d947 */ /* 0x010fec0003800000 */
[----:B------:R-:W-:Y:S01]  /*68a0*/  IMAD.MOV.U32 R38, RZ, RZ, RZ ;  /* 0x000000ffff267224 */ /* 0x000fe200078e00ff */
[----:B------:R-:W-:Y:S01]  /*68b0*/  ISETP.NE.AND P1, PT, R63, RZ, PT ;  /* 0x000000ff3f00720c */ /* 0x000fe20003f25270 */
[----:B------:R-:W-:Y:S01]  /*68c0*/  BSSY B0, `(.L_x_113) ;  /* 0x0000008000007945 */ /* 0x000fe20003800000 */
[----:B------:R-:W-:Y:S02]  /*68d0*/  CS2R R30, SRZ ;  /* 0x00000000001e7805 */ /* 0x000fe4000001ff00 */
[----:B------:R-:W-:Y:S02]  /*68e0*/  CS2R R28, SRZ ;  /* 0x00000000001c7805 */ /* 0x000fe4000001ff00 */
[----:B------:R-:W-:Y:S07]  /*68f0*/  CS2R R36, SRZ ;  /* 0x0000000000247805 */ /* 0x000fee000001ff00 */
[----:B------:R-:W-:Y:S05]  /*6900*/  @P1 BRA `(.L_x_114) ;  /* 0x00000000000c1947 */ /* 0x000fea0003800000 */
[----:B------:R-:W-:Y:S04]  /*6910*/  SHF.L.U32 R3, R55, 0x1f, RZ ;  /* 0x0000001f37037819 */ /* 0x000fe800000006ff */
[----:B------:R-:W1:Y:S02]  /*6920*/  SYNCS.PHASECHK.TRANS64.TRYWAIT P1, [UR44+0x110], R3 ;  /* 0x00011003ff0075a7 */ /* 0x000e64000802112c */
[----:B-1----:R-:W-:Y:S05]  /*6930*/  @!P1 BRA `(.L_x_115) ;  /* 0x0000003000ec9947 */ /* 0x002fea0003800000 */
.L_x_114:
[----:B------:R-:W-:Y:S05]  /*6940*/  BSYNC B0 ;  /* 0x0000000000007941 */ /* 0x000fea0003800000 */
.L_x_113:
[----:B------:R-:W-:Y:S01]  /*6950*/  ISETP.NE.AND P1, PT, R64, RZ, PT ;  /* 0x000000ff4000720c */ /* 0x000fe20003f25270 */
[----:B------:R-:W-:Y:S11]  /*6960*/  HFMA2 R61, -RZ, RZ, 0, 5.9604644775390625e-08 ;  /* 0x00000001ff3d7431 */ /* 0x000ff600000001ff */
[----:B------:R-:W-:Y:S01]  /*6970*/  @!UPT UIADD3 URZ, UPT, UPT, URZ, URZ, URZ ;  /* 0x000000fffffff290 */ /* 0x000fe2000fffe0ff */
[----:B------:R-:W-:Y:S05]  /*6980*/  @P1 WARPSYNC.ALL ;  /* 0x0000000000001948 */ /* 0x000fea0003800000 */
[----:B------:R2:W4:Y:S04]  /*6990*/  @P1 LDSM.16.M88.4 R28, [R62+UR44+0x400] ;  /* 0x0004002c3e1c183b */ /* 0x0005280008000200 */
[----:B------:R2:W1:Y:S02]  /*69a0*/  @P1 LDSM.16.M88.4 R36, [R59+0x400] ;  /* 0x000400003b24183b */ /* 0x0004640000000200 */
.L_x_112:
[----:B------:R-:W-:Y:S05]  /*69b0*/  BSYNC B1 ;  /* 0x0000000000017941 */ /* 0x000fea0003800000 */
.L_x_111:
[----:B-1----:R-:W-:Y:S04]  /*69c0*/  SHF.R.U32.HI R0, RZ, 0x15, R25 ;  /* 0x00000015ff007819 */ /* 0x002fe80000011619 */
[----:B------:R-:W-:Y:S01]  /*69d0*/  LOP3.LUT P1, RZ, R0, 0x3, R46, 0x48, !PT ;  /* 0x0000000300ff7812 */ /* 0x000fe2000782482e */
[----:B------:R-:W-:Y:S01]  /*69e0*/  @!UPT UIADD3 URZ, UPT, UPT, URZ, URZ, URZ ;  /* 0x000000fffffff290 */ /* 0x000fe2000fffe0ff */
[----:B---3--:R-:W-:Y:S11]  /*69f0*/  @P0 BRA `(.L_x_116) ;  /* 0x0000000000080947 */ /* 0x008ff60003800000 */
[----:B------:R-:W1:Y:S02]  /*6a00*/  SYNCS.PHASECHK.TRANS64.TRYWAIT P0, [R26+URZ+0x180], R2 ;  /* 0x000180021a0075a7 */ /* 0x000e6400080011ff */
[----:B-1----:R-:W-:Y:S05]  /*6a10*/  @!P0 BRA `(.L_x_117) ;  /* 0x0000003000cc8947 */ /* 0x002fea0003800000 */
.L_x_116:
[----:B------:R-:W-:Y:S05]  /*6a20*/  @!P1 BRA `(.L_x_118) ;  /* 0x0000000000409947 */ /* 0x000fea0003800000 */
[----:B------:R-:W3:Y:S01]  /*6a30*/  LDCU.64 UR8, c[0x4][0x70] ;  /* 0x01000e00ff0877ac */ /* 0x000ee20008000a00 */
[----:B------:R-:W-:Y:S01]  /*6a40*/  MOV R3, 0x0 ;  /* 0x0000000000037802 */ /* 0x000fe20000000f00 */
[----:B------:R-:W-:Y:S02]  /*6a50*/  HFMA2 R12, -RZ, RZ, 0, 5.9604644775390625e-08 ;  /* 0x00000001ff0c7431 */ /* 0x000fe400000001ff */
[----:B------:R-:W-:Y:S02]  /*6a60*/  IMAD.MOV.U32 R8, RZ, RZ, 0x192 ;  /* 0x00000192ff087424 */ /* 0x000fe400078e00ff */
[----:B------:R-:W-:Y:S01]  /*6a70*/  IMAD.MOV.U32 R13, RZ, RZ, RZ ;  /* 0x000000ffff0d7224 */ /* 0x000fe200078e00ff */
[----:B------:R-:W5:Y:S01]  /*6a80*/  LDCU.64 UR6, c[0x4][0x78] ;  /* 0x01000f00ff0677ac */ /* 0x000f620008000a00 */
[----:B-1----:R-:W1:Y:S01]  /*6a90*/  LDC.64 R2, c[0x4][R3] ;  /* 0x0100000003027b82 */ /* 0x002e620000000a00 */
[----:B------:R-:W2:Y:S01]  /*6aa0*/  LDCU.64 UR4, c[0x4][0x10] ;  /* 0x01000200ff0477ac */ /* 0x000ea20008000a00 */
[----:B---3--:R-:W-:Y:S01]  /*6ab0*/  MOV R5, UR9 ;  /* 0x0000000900057c02 */ /* 0x008fe20008000f00 */
[----:B------:R-:W-:Y:S01]  /*6ac0*/  IMAD.U32 R4, RZ, RZ, UR8 ;  /* 0x00000008ff047e24 */ /* 0x000fe2000f8e00ff */
[----:B-----5:R-:W-:Y:S01]  /*6ad0*/  MOV R7, UR7 ;  /* 0x0000000700077c02 */ /* 0x020fe20008000f00 */
[----:B------:R-:W-:Y:S01]  /*6ae0*/  IMAD.U32 R6, RZ, RZ, UR6 ;  /* 0x00000006ff067e24 */ /* 0x000fe2000f8e00ff */
[----:B--2---:R-:W-:Y:S01]  /*6af0*/  MOV R11, UR5 ;  /* 0x00000005000b7c02 */ /* 0x004fe20008000f00 */
[----:B------:R-:W-:Y:S02]  /*6b00*/  IMAD.U32 R10, RZ, RZ, UR4 ;  /* 0x00000004ff0a7e24 */ /* 0x000fe4000f8e00ff */
[----:B------:R-:W-:Y:S07]  /*6b10*/  LEPC R20, `(.L_x_118) ;  /* 0x000000001014794e */ /* 0x000fee0000000000 */
[----:B-1--4-:R-:W-:Y:S05]  /*6b20*/  CALL.ABS.NOINC R2 ;  /* 0x0000000002007343 */ /* 0x012fea0003c00000 */
.L_x_118:
[----:B----4-:R-:W-:Y:S01]  /*6b30*/  SHF.L.U32 R3, R28, 0x10, RZ ;  /* 0x000000101c037819 */ /* 0x010fe200000006ff */
[----:B------:R-:W-:Y:S05]  /*6b40*/  WARPSYNC.ALL ;  /* 0x0000000000007948 */ /* 0x000fea0003800000 */
[----:B------:R-:W-:Y:S01]  /*6b50*/  R2UR UR4, R25 ;  /* 0x00000000190472ca */ /* 0x000fe200000e0000 */
[----:B------:R-:W-:Y:S01]  /*6b60*/  BSSY.RECONVERGENT B0, `(.L_x_119) ;  /* 0x000004e000007945 */ /* 0x000fe20003800200 */
[C---:B------:R-:W-:Y:S02]  /*6b70*/  SHF.L.U32 R20, R29.reuse, 0x10, RZ ;  /* 0x000000101d147819 */ /* 0x040fe400000006ff */
[----:B------:R-:W-:Y:S02]  /*6b80*/  LOP3.LUT R21, R29, 0xffff0000, RZ, 0xc0, !PT ;  /* 0xffff00001d157812 */ /* 0x000fe400078ec0ff */
[----:B------:R-:W-:Y:S07]  /*6b90*/  ISETP.NE.AND P0, PT, R57, RZ, PT ;  /* 0x000000ff3900720c */ /* 0x000fee0003f05270 */
[----:B------:R-:W3:Y:S02]  /*6ba0*/  LDTM.16dp256bit.x4 R4, tmem[UR4] ;  /* 0x00000004000479ee */ /* 0x000ee40008120000 */
[----:B---3--:R-:W-:Y:S01]  /*6bb0*/  FMUL R0, R24, R4 ;  /* 0x0000000418007220 */ /* 0x008fe20000400000 */
[----:B------:R-:W-:Y:S01]  /*6bc0*/  LOP3.LUT R4, R28, 0xffff0000, RZ, 0xc0, !PT ;  /* 0xffff00001c047812 */ /* 0x000fe200078ec0ff */
[C---:B-1----:R-:W-:Y:S01]  /*6bd0*/  FMUL R2, R24.reuse, R5 ;  /* 0x0000000518027220 */ /* 0x042fe20000400000 */
[C---:B------:R-:W-:Y:S01]  /*6be0*/  FMUL R7, R24.reuse, R7 ;  /* 0x0000000718077220 */ /* 0x040fe20000400000 */
[C---:B------:R-:W-:Y:S01]  /*6bf0*/  FFMA R0, R27.reuse, R3, R0 ;  /* 0x000000031b007223 */ /* 0x040fe20000000000 */
[C---:B------:R-:W-:Y:S01]  /*6c00*/  FMUL R3, R24.reuse, R6 ;  /* 0x0000000618037220 */ /* 0x040fe20000400000 */
[C---:B------:R-:W-:Y:S01]  /*6c10*/  FFMA R2, R27.reuse, R4, R2 ;  /* 0x000000041b027223 */ /* 0x040fe20000000002 */
[C---:B------:R-:W-:Y:S01]  /*6c20*/  FMUL R4, R24.reuse, R8 ;  /* 0x0000000818047220 */ /* 0x040fe20000400000 */
[C---:B------:R-:W-:Y:S01]  /*6c30*/  FMUL R8, R24.reuse, R12 ;  /* 0x0000000c18087220 */ /* 0x040fe20000400000 */
[----:B------:R-:W-:Y:S01]  /*6c40*/  FMUL R12, R24, R16 ;  /* 0x00000010180c7220 */ /* 0x000fe20000400000 */
[----:B------:R-:W-:Y:S01]  /*6c50*/  SHF.L.U32 R16, R30, 0x10, RZ ;  /* 0x000000101e107819 */ /* 0x000fe200000006ff */
[C---:B------:R-:W-:Y:S01]  /*6c60*/  FFMA R3, R27.reuse, R20, R3 ;  /* 0x000000141b037223 */ /* 0x040fe20000000003 */
[----:B------:R-:W-:Y:S01]  /*6c70*/  F2FP.BF16.F32.PACK_AB R32, R2, R0 ;  /* 0x000000000220723e */ /* 0x000fe200000010ff */
[C---:B------:R-:W-:Y:S01]  /*6c80*/  FFMA R7, R27.reuse, R21, R7 ;  /* 0x000000151b077223 */ /* 0x040fe20000000007 */
[----:B------:R-:W-:Y:S01]  /*6c90*/  LOP3.LUT R0, R30, 0xffff0000, RZ, 0xc0, !PT ;  /* 0xffff00001e007812 */ /* 0x000fe200078ec0ff */
[----:B------:R-:W-:Y:S01]  /*6ca0*/  FFMA R4, R27, R16, R4 ;  /* 0x000000101b047223 */ /* 0x000fe20000000004 */
[C---:B------:R-:W-:Y:S01]  /*6cb0*/  SHF.L.U32 R2, R31.reuse, 0x10, RZ ;  /* 0x000000101f027819 */ /* 0x040fe200000006ff */
[C---:B------:R-:W-:Y:S01]  /*6cc0*/  FMUL R5, R24.reuse, R9 ;  /* 0x0000000918057220 */ /* 0x040fe20000400000 */
[----:B------:R-:W-:Y:S01]  /*6cd0*/  LOP3.LUT R16, R31, 0xffff0000, RZ, 0xc0, !PT ;  /* 0xffff00001f107812 */ /* 0x000fe200078ec0ff */
[----:B------:R-:W-:Y:S01]  /*6ce0*/  FMUL R6, R24, R10 ;  /* 0x0000000a18067220 */ /* 0x000fe20000400000 */
[----:B------:R-:W-:Y:S01]  /*6cf0*/  F2FP.BF16.F32.PACK_AB R33, R7, R3 ;  /* 0x000000030721723e */ /* 0x000fe200000010ff */
[C---:B------:R-:W-:Y:S01]  /*6d00*/  FFMA R5, R27.reuse, R0, R5 ;  /* 0x000000001b057223 */ /* 0x040fe20000000005 */
[C---:B------:R-:W-:Y:S01]  /*6d10*/  SHF.L.U32 R0, R36.reuse, 0x10, RZ ;  /* 0x0000001024007819 */ /* 0x040fe200000006ff */
[----:B------:R-:W-:Y:S01]  /*6d20*/  FFMA R6, R27, R2, R6 ;  /* 0x000000021b067223 */ /* 0x000fe20000000006 */
[----:B------:R-:W-:Y:S01]  /*6d30*/  LOP3.LUT R2, R36, 0xffff0000, RZ, 0xc0, !PT ;  /* 0xffff000024027812 */ /* 0x000fe200078ec0ff */
[C---:B------:R-:W-:Y:S01]  /*6d40*/  FMUL R11, R24.reuse, R11 ;  /* 0x0000000b180b7220 */ /* 0x040fe20000400000 */
[----:B------:R-:W-:Y:S01]  /*6d50*/  SHF.L.U32 R3, R37, 0x10, RZ ;  /* 0x0000001025037819 */ /* 0x000fe200000006ff */
[C---:B------:R-:W-:Y:S01]  /*6d60*/  FMUL R9, R24.reuse, R13 ;  /* 0x0000000d18097220 */ /* 0x040fe20000400000 */
[----:B------:R-:W-:Y:S01]  /*6d70*/  F2FP.BF16.F32.PACK_AB R34, R5, R4 ;  /* 0x000000040522723e */ /* 0x000fe200000010ff */
[C---:B------:R-:W-:Y:S01]  /*6d80*/  FMUL R10, R24.reuse, R14 ;  /* 0x0000000e180a7220 */ /* 0x040fe20000400000 */
[C---:B------:R-:W-:Y:S01]  /*6d90*/  FFMA R11, R27.reuse, R16, R11 ;  /* 0x000000101b0b7223 */ /* 0x040fe2000000000b */
[C---:B------:R-:W-:Y:S01]  /*6da0*/  FFMA R8, R27.reuse, R0, R8 ;  /* 0x000000001b087223 */ /* 0x040fe20000000008 */
[----:B------:R-:W-:Y:S01]  /*6db0*/  FFMA R9, R27, R2, R9 ;  /* 0x000000021b097223 */ /* 0x000fe20000000009 */
[----:B------:R-:W-:Y:S01]  /*6dc0*/  LOP3.LUT R0, R37, 0xffff0000, RZ, 0xc0, !PT ;  /* 0xffff000025007812 */ /* 0x000fe200078ec0ff */
[----:B------:R-:W-:Y:S01]  /*6dd0*/  FFMA R10, R27, R3, R10 ;  /* 0x000000031b0a7223 */ /* 0x000fe2000000000a */
[----:B------:R-:W-:Y:S01]  /*6de0*/  FMUL R15, R24, R15 ;  /* 0x0000000f180f7220 */ /* 0x000fe20000400000 */
[----:B------:R-:W-:Y:S01]  /*6df0*/  SHF.L.U32 R2, R38, 0x10, RZ ;  /* 0x0000001026027819 */ /* 0x000fe200000006ff */
[----:B------:R-:W-:Y:S01]  /*6e00*/  FMUL R13, R24, R17 ;  /* 0x00000011180d7220 */ /* 0x000fe20000400000 */
[----:B------:R-:W-:Y:S01]  /*6e10*/  LOP3.LUT R3, R38, 0xffff0000, RZ, 0xc0, !PT ;  /* 0xffff000026037812 */ /* 0x000fe200078ec0ff */
[C---:B------:R-:W-:Y:S01]  /*6e20*/  FMUL R14, R24.reuse, R18 ;  /* 0x00000012180e7220 */ /* 0x040fe20000400000 */
[----:B------:R-:W-:Y:S01]  /*6e30*/  SHF.L.U32 R4, R39, 0x10, RZ ;  /* 0x0000001027047819 */ /* 0x000fe200000006ff */
[----:B------:R-:W-:Y:S01]  /*6e40*/  FFMA R15, R27, R0, R15 ;  /* 0x000000001b0f7223 */ /* 0x000fe2000000000f */
[----:B------:R-:W-:Y:S01]  /*6e50*/  LOP3.LUT R5, R39, 0xffff0000, RZ, 0xc0, !PT ;  /* 0xffff000027057812 */ /* 0x000fe200078ec0ff */
[----:B------:R-:W-:Y:S01]  /*6e60*/  FMUL R19, R24, R19 ;  /* 0x0000001318137220 */ /* 0x000fe20000400000 */
[C---:B------:R-:W-:Y:S01]  /*6e70*/  FFMA R12, R27.reuse, R2, R12 ;  /* 0x000000021b0c7223 */ /* 0x040fe2000000000c */
[C---:B------:R-:W-:Y:S01]  /*6e80*/  FFMA R13, R27.reuse, R3, R13 ;  /* 0x000000031b0d7223 */ /* 0x040fe2000000000d */
[C---:B------:R-:W-:Y:S01]  /*6e90*/  FFMA R14, R27.reuse, R4, R14 ;  /* 0x000000041b0e7223 */ /* 0x040fe2000000000e */
[----:B------:R-:W-:Y:S01]  /*6ea0*/  FFMA R19, R27, R5, R19 ;  /* 0x000000051b137223 */ /* 0x000fe20000000013 */
[----:B------:R-:W-:Y:S02]  /*6eb0*/  F2FP.BF16.F32.PACK_AB R35, R11, R6 ;  /* 0x000000060b23723e */ /* 0x000fe400000010ff */
[----:B------:R-:W-:Y:S02]  /*6ec0*/  F2FP.BF16.F32.PACK_AB R8, R9, R8 ;  /* 0x000000080908723e */ /* 0x000fe400000010ff */
[----:B------:R-:W-:Y:S01]  /*6ed0*/  F2FP.BF16.F32.PACK_AB R9, R15, R10 ;  /* 0x0000000a0f09723e */ /* 0x000fe200000010ff */
[----:B------:R1:W-:Y:S01]  /*6ee0*/  STSM.16.M88.4 [R60+0x400], R32 ;  /* 0x000400203c007844 */ /* 0x0003e20000000200 */
[----:B------:R-:W-:Y:S02]  /*6ef0*/  F2FP.BF16.F32.PACK_AB R10, R13, R12 ;  /* 0x0000000c0d0a723e */ /* 0x000fe400000010ff */
[----:B------:R-:W-:Y:S05]  /*6f00*/  F2FP.BF16.F32.PACK_AB R11, R19, R14 ;  /* 0x0000000e130b723e */ /* 0x000fea00000010ff */
[----:B------:R1:W-:Y:S01]  /*6f10*/  STSM.16.M88.4 [R59+0x400], R8 ;  /* 0x000400083b007844 */ /* 0x0003e20000000200 */
[----:B------:R-:W-:Y:S01]  /*6f20*/  @!PT LDS RZ, [RZ] ;  /* 0x00000000fffff984 */ /* 0x000fe20000000800 */
[----:B------:R-:W-:Y:S01]  /*6f30*/  @!PT LDS RZ, [RZ] ;  /* 0x00000000fffff984 */ /* 0x000fe20000000800 */
[----:B------:R-:W-:Y:S01]  /*6f40*/  @!PT LDS RZ, [RZ] ;  /* 0x00000000fffff984 */ /* 0x000fe20000000800 */
[----:B------:R-:W-:Y:S01]  /*6f50*/  @!PT LDS RZ, [RZ] ;  /* 0x00000000fffff984 */ /* 0x000fe20000000800 */
[----:B------:R3:W-:Y:S07]  /*6f60*/  MEMBAR.ALL.CTA ;  /* 0x0000000000007992 */ /* 0x0007ee0000008000 */
[----:B---3--:R-:W3:Y:S02]  /*6f70*/  FENCE.VIEW.ASYNC.S ;  /* 0x00000000000073c6 */ /* 0x008ee40000000000 */
[----:B---3--:R-:W-:Y:S06]  /*6f80*/  BAR.SYNC.DEFER_BLOCKING 0x1, 0x80 ;  /* 0x0042000000007b1d */ /* 0x008fec0000010000 */
[----:B------:R-:W-:Y:S05]  /*6f90*/  @P0 BRA `(.L_x_120) ;  /* 0x0000000000280947 */ /* 0x000fea0003800000 */
[----:B------:R-:W3:Y:S01]  /*6fa0*/  LDCU.64 UR6, c[0x0][0x348] ;  /* 0x00006900ff0677ac */ /* 0x000ee20008000a00 */
[----:B------:R-:W-:Y:S01]  /*6fb0*/  UIADD3 UR4, UPT, UPT, UR44, 0x400, URZ ;  /* 0x000004002c047890 */ /* 0x000fe2000fffe0ff */
[----:B------:R-:W-:Y:S05]  /*6fc0*/  UMOV UR51, UR36 ;  /* 0x0000002400337c82 */ /* 0x000fea0008000000 */
[----:B------:R-:W-:Y:S04]  /*6fd0*/  MOV R50, UR4 ;  /* 0x0000000400327c02 */ /* 0x000fe80008000f00 */
[----:B------:R-:W-:Y:S01]  /*6fe0*/  R2UR UR48, R50 ;  /* 0x00000000323072ca */ /* 0x000fe200000e0000 */
[----:B---3--:R-:W-:Y:S04]  /*6ff0*/  UIADD3 UR4, UP0, UPT, UR6, 0x680, URZ ;  /* 0x0000068006047890 */ /* 0x008fe8000ff1e0ff */
[----:B------:R-:W-:Y:S09]  /*7000*/  UIADD3.X UR5, UPT, UPT, URZ, UR7, URZ, UP0, !UPT ;  /* 0x00000007ff057290 */ /* 0x000ff200087fe4ff */
[----:B------:R3:W-:Y:S01]  /*7010*/  UTMASTG.3D [UR48], [UR4] ;  /* 0x00000030040073b5 */ /* 0x0007e20008010000 */
[----:B------:R0:W-:Y:S01]  /*7020*/  UTMACMDFLUSH ;  /* 0x00000000000079b7 */ /* 0x0001e20000000000 */
[----:B---3--:R-:W-:Y:S04]  /*7030*/  DEPBAR.LE SB0, 0x1 ;  /* 0x000080400000791a */ /* 0x008fe80000000000 */
.L_x_120:
[----:B------:R-:W-:Y:S05]  /*7040*/  BSYNC.RECONVERGENT B0 ;  /* 0x0000000000007941 */ /* 0x000fea0003800200 */
.L_x_119:
[----:B------:R-:W-:Y:S01]  /*7050*/  BAR.SYNC.DEFER_BLOCKING 0x1, 0x80 ;  /* 0x0042000000007b1d */ /* 0x000fe20000010000 */
[----:B------:R-:W-:Y:S01]  /*7060*/  ISETP.NE.AND P1, PT, R58, RZ, PT ;  /* 0x000000ff3a00720c */ /* 0x000fe20003f25270 */
[----:B------:R-:W-:Y:S01]  /*7070*/  UISETP.NE.AND UP0, UPT, UR47, URZ, UPT ;  /* 0x000000ff2f00728c */ /* 0x000fe2000bf05270 */
[----:B------:R-:W-:Y:S11]  /*7080*/  LEA R4, R61, UR44, 0x3 ;  /* 0x0000002c3d047c11 */ /* 0x000ff6000f8e18ff */
[----:B------:R-:W-:Y:S01]  /*7090*/  @P1 SHF.L.U32 R3, R55, 0x1f, RZ ;  /* 0x0000001f37031819 */ /* 0x000fe200000006ff */
[----:B------:R-:W-:Y:S06]  /*70a0*/  BRA.U !UP0, `(.L_x_121) ;  /* 0x0000000108247547 */ /* 0x000fec000b800000 */
[----:B------:R-:W3:Y:S01]  /*70b0*/  S2R R0, SR_CgaCtaId ;  /* 0x0000000000007919 */ /* 0x000ee20000008800 */
[----:B------:R-:W-:Y:S01]  /*70c0*/  IMAD.U32 R2, RZ, RZ, UR46 ;  /* 0x0000002eff027e24 */ /* 0x000fe2000f8e00ff */
[----:B------:R-:W-:Y:S04]  /*70d0*/  UIADD3 UR4, UPT, UPT, UR46, 0x1, URZ ;  /* 0x000000012e047890 */ /* 0x000fe8000fffe0ff */
[----:B------:R-:W-:Y:S01]  /*70e0*/  @P1 LEA R2, R2, UR44, 0x3 ;  /* 0x0000002c02021c11 */ /* 0x000fe2000f8e18ff */
[----:B------:R-:W-:Y:S04]  /*70f0*/  UISETP.NE.AND UP0, UPT, UR4, 0x4, UPT ;  /* 0x000000040400788c */ /* 0x000fe8000bf05270 */
[----:B------:R-:W-:Y:S01]  /*7100*/  @P1 VIADD R2, R2, 0x130 ;  /* 0x0000013002021836 */ /* 0x000fe20000000000 */
[----:B------:R-:W-:Y:S04]  /*7110*/  USEL UR46, UR4, URZ, UP0 ;  /* 0x000000ff042e7287 */ /* 0x000fe80008000000 */
[----:B---3--:R-:W-:Y:S04]  /*7120*/  @P1 PRMT R0, R0, 0x654, R2 ;  /* 0x0000065400001816 */ /* 0x008fe80000000002 */
[----:B------:R3:W-:Y:S04]  /*7130*/  @P1 SYNCS.ARRIVE.TRANS64.RED.A1T0 RZ, [R0+URZ], RZ ;  /* 0x000000ff00ff19a7 */ /* 0x0007e800081004ff */
.L_x_121:
[----:B------:R-:W4:Y:S01]  /*7140*/  @P1 SYNCS.PHASECHK.TRANS64.TRYWAIT P0, [R4+URZ+0x110], R3 ;  /* 0x00011003040015a7 */ /* 0x000f2200080011ff */
[----:B------:R-:W-:Y:S01]  /*7150*/  BSSY B1, `(.L_x_122) ;  /* 0x0000013000017945 */ /* 0x000fe20003800000 */
[----:B----4-:R-:W-:Y:S03]  /*7160*/  @P1 SEL R63, RZ, 0x1, !P0 ;  /* 0x00000001ff3f1807 */ /* 0x010fe60004000000 */
[----:B------:R-:W-:Y:S05]  /*7170*/  @!P1 BRA `(.L_x_123) ;  /* 0x0000000000409947 */ /* 0x000fea0003800000 */
[----:B------:R-:W-:Y:S01]  /*7180*/  ISETP.NE.AND P1, PT, R64, RZ, PT ;  /* 0x000000ff4000720c */ /* 0x000fe20003f25270 */
[----:B------:R-:W-:Y:S01]  /*7190*/  BSSY B0, `(.L_x_124) ;  /* 0x0000009000007945 */ /* 0x000fe20003800000 */
[----:B------:R-:W-:Y:S11]  /*71a0*/  ISETP.NE.AND P0, PT, R63, RZ, PT ;  /* 0x000000ff3f00720c */ /* 0x000ff60003f05270 */
[----:B------:R-:W-:Y:S05]  /*71b0*/  @P1 IMAD R3, R61, 0x1000, R62 ;  /* 0x000010003d031824 */ /* 0x000fea00078e023e */
[----:B------:R-:W-:Y:S05]  /*71c0*/  @P1 IADD3 R2, PT, PT, R3, UR44, RZ ;  /* 0x0000002c03021c10 */ /* 0x000fea000fffe0ff */
[----:B------:R-:W-:Y:S01]  /*71d0*/  @P1 IMAD.IADD R2, R56, 0x1, R2 ;  /* 0x0000000138021824 */ /* 0x000fe200078e0202 */
[----:B------:R-:W-:Y:S06]  /*71e0*/  @P0 BRA `(.L_x_125) ;  /* 0x00000000000c0947 */ /* 0x000fec0003800000 */
[----:B---3--:R-:W-:Y:S04]  /*71f0*/  SHF.L.U32 R0, R55, 0x1f, RZ ;  /* 0x0000001f37007819 */ /* 0x008fe800000006ff */
[----:B------:R-:W3:Y:S02]  /*7200*/  SYNCS.PHASECHK.TRANS64.TRYWAIT P0, [R4+URZ+0x110], R0 ;  /* 0x00011000040075a7 */ /* 0x000ee400080011ff */
[----:B---3--:R-:W-:Y:S05]  /*7210*/  @!P0 BRA `(.L_x_126) ;  /* 0x0000002800e08947 */ /* 0x008fea0003800000 */
.L_x_125:
[----:B------:R-:W-:Y:S05]  /*7220*/  BSYNC B0 ;  /* 0x0000000000007941 */ /* 0x000fea0003800000 */
.L_x_124:
[----:B------:R-:W-:Y:S02]  /*7230*/  ISETP.NE.AND P0, PT, R64, RZ, PT ;  /* 0x000000ff4000720c */ /* 0x000fe40003f05270 */
[----:B------:R-:W-:Y:S11]  /*7240*/  IADD3 R61, PT, PT, R61, 0x1, RZ ;  /* 0x000000013d3d7810 */ /* 0x000ff60007ffe0ff */
[----:B------:R-:W-:Y:S05]  /*7250*/  @P0 WARPSYNC.ALL ;  /* 0x0000000000000948 */ /* 0x000fea0003800000 */
[----:B------:R4:W1:Y:S04]  /*7260*/  @P0 LDSM.16.M88.4 R28, [R3+UR44+0x400] ;  /* 0x0004002c031c083b */ /* 0x0008680008000200 */
[----:B------:R4:W1:Y:S02]  /*7270*/  @P0 LDSM.16.M88.4 R36, [R2+0x400] ;  /* 0x000400000224083b */ /* 0x0008640000000200 */
.L_x_123:
[----:B------:R-:W-:Y:S05]  /*7280*/  BSYNC B1 ;  /* 0x0000000000017941 */ /* 0x000fea0003800000 */
.L_x_122:
[----:B---3--:R-:W-:Y:S05]  /*7290*/  VIADD R0, R25, 0x20 ;  /* 0x0000002019007836 */ /* 0x008fea0000000000 */
[----:B------:R-:W-:Y:S04]  /*72a0*/  SHF.R.U32.HI R0, RZ, 0x15, R0 ;  /* 0x00000015ff007819 */ /* 0x000fe80000011600 */
[----:B------:R-:W-:Y:S11]  /*72b0*/  LOP3.LUT P0, RZ, R0, 0x3, R46, 0x48, !PT ;  /* 0x0000000300ff7812 */ /* 0x000ff6000780482e */
[----:B------:R-:W-:Y:S02]  /*72c0*/  @!UPT UIADD3 URZ, UPT, UPT, URZ, URZ, URZ ;  /* 0x000000fffffff290 */ /* 0x000fe4000fffe0ff */
[----:B------:R-:W-:Y:S05]  /*72d0*/  @!P0 BRA `(.L_x_127) ;  /* 0x0000000000408947 */ /* 0x000fea0003800000 */
[----:B------:R-:W3:Y:S01]  /*72e0*/  LDCU.64 UR8, c[0x4][0x70] ;  /* 0x01000e00ff0877ac */ /* 0x000ee20008000a00 */
[----:B----4-:R-:W-:Y:S01]  /*72f0*/  MOV R3, 0x0 ;  /* 0x0000000000037802 */ /* 0x010fe20000000f00 */
[----:B------:R-:W-:Y:S02]  /*7300*/  HFMA2 R12, -RZ, RZ, 0, 5.9604644775390625e-08 ;  /* 0x00000001ff0c7431 */ /* 0x000fe400000001ff */
[----:B-1----:R-:W-:Y:S02]  /*7310*/  IMAD.MOV.U32 R8, RZ, RZ, 0x192 ;  /* 0x00000192ff087424 */ /* 0x002fe400078e00ff */
[----:B------:R-:W-:Y:S01]  /*7320*/  IMAD.MOV.U32 R13, RZ, RZ, RZ ;  /* 0x000000ffff0d7224 */ /* 0x000fe200078e00ff */
[----:B------:R-:W1:Y:S01]  /*7330*/  LDCU.64 UR6, c[0x4][0x78] ;  /* 0x01000f00ff0677ac */ /* 0x000e620008000a00 */
[----:B------:R-:W4:Y:S01]  /*7340*/  LDC.64 R2, c[0x4][R3] ;  /* 0x0100000003027b82 */ /* 0x000f220000000a00 */
[----:B------:R-:W5:Y:S01]  /*7350*/  LDCU.64 UR4, c[0x4][0x10] ;  /* 0x01000200ff0477ac */ /* 0x000f620008000a00 */
[----:B---3--:R-:W-:Y:S01]  /*7360*/  MOV R5, UR9 ;  /* 0x0000000900057c02 */ /* 0x008fe20008000f00 */
[----:B------:R-:W-:Y:S01]  /*7370*/  IMAD.U32 R4, RZ, RZ, UR8 ;  /* 0x00000008ff047e24 */ /* 0x000fe2000f8e00ff */
[----:B-1----:R-:W-:Y:S01]  /*7380*/  MOV R7, UR7 ;  /* 0x0000000700077c02 */ /* 0x002fe20008000f00 */
[----:B------:R-:W-:Y:S01]  /*7390*/  IMAD.U32 R6, RZ, RZ, UR6 ;  /* 0x00000006ff067e24 */ /* 0x000fe2000f8e00ff */
[----:B-----5:R-:W-:Y:S01]  /*73a0*/  MOV R11, UR5 ;  /* 0x00000005000b7c02 */ /* 0x020fe20008000f00 */
[----:B------:R-:W-:Y:S02]  /*73b0*/  IMAD.U32 R10, RZ, RZ, UR4 ;  /* 0x00000004ff0a7e24 */ /* 0x000fe4000f8e00ff */
[----:B------:R-:W-:Y:S07]  /*73c0*/  LEPC R20, `(.L_x_127) ;  /* 0x000000001014794e */ /* 0x000fee0000000000 */
[----:B--2-4-:R-:W-:Y:S05]  /*73d0*/  CALL.ABS.NOINC R2 ;  /* 0x0000000002007343 */ /* 0x014fea0003c00000 */
.L_x_127:
[----:B-1--4-:R-:W-:Y:S01]  /*73e0*/  SHF.L.U32 R3, R28, 0x10, RZ ;  /* 0x000000101c037819 */ /* 0x012fe200000006ff */
[----:B------:R-:W-:Y:S05]  /*73f0*/  WARPSYNC.ALL ;  /* 0x0000000000007948 */ /* 0x000fea0003800000 */
[----:B------:R-:W-:Y:S01]  /*7400*/  R2UR UR4, R25 ;  /* 0x00000000190472ca */ /* 0x000fe200000e0000 */
[----:B------:R-:W1:Y:S01]  /*7410*/  S2R R65, SR_CgaCtaId ;  /* 0x0000000000417919 */ /* 0x000e620000008800 */
[C---:B------:R-:W-:Y:S01]  /*7420*/  SHF.L.U32 R20, R29.reuse, 0x10, RZ ;  /* 0x000000101d147819 */ /* 0x040fe200000006ff */
[----:B------:R-:W-:Y:S01]  /*7430*/  BSSY.RECONVERGENT B0, `(.L_x_128) ;  /* 0x0000054000007945 */ /* 0x000fe20003800200 */
[----:B------:R-:W-:Y:S02]  /*7440*/  LOP3.LUT R21, R29, 0xffff0000, RZ, 0xc0, !PT ;  /* 0xffff00001d157812 */ /* 0x000fe400078ec0ff */
[----:B------:R-:W-:Y:S02]  /*7450*/  ISETP.NE.AND P6, PT, R58, RZ, PT ;  /* 0x000000ff3a00720c */ /* 0x000fe40003fc5270 */
[----:B------:R-:W-:Y:S05]  /*7460*/  ISETP.NE.AND P0, PT, R57, RZ, PT ;  /* 0x000000ff3900720c */ /* 0x000fea0003f05270 */
[----:B------:R-:W3:Y:S02]  /*7470*/  LDTM.16dp256bit.x4 R4, tmem[UR4+0x20] ;  /* 0x00002004000479ee */ /* 0x000ee40008120000 */
[----:B---3--:R-:W-:Y:S01]  /*7480*/  FMUL R0, R24, R4 ;  /* 0x0000000418007220 */ /* 0x008fe20000400000 */
[----:B------:R-:W-:Y:S01]  /*7490*/  LOP3.LUT R4, R28, 0xffff0000, RZ, 0xc0, !PT ;  /* 0xffff00001c047812 */ /* 0x000fe200078ec0ff */
[C---:B------:R-:W-:Y:S01]  /*74a0*/  FMUL R2, R24.reuse, R5 ;  /* 0x0000000518027220 */ /* 0x040fe20000400000 */
[C---:B------:R-:W-:Y:S01]  /*74b0*/  FMUL R7, R24.reuse, R7 ;  /* 0x0000000718077220 */ /* 0x040fe20000400000 */
[C---:B------:R-:W-:Y:S01]  /*74c0*/  FFMA R0, R27.reuse, R3, R0 ;  /* 0x000000031b007223 */ /* 0x040fe20000000000 */
[C---:B------:R-:W-:Y:S01]  /*74d0*/  FMUL R3, R24.reuse, R6 ;  /* 0x0000000618037220 */ /* 0x040fe20000400000 */
[C---:B------:R-:W-:Y:S01]  /*74e0*/  FFMA R2, R27.reuse, R4, R2 ;  /* 0x000000041b027223 */ /* 0x040fe20000000002 */
[C---:B------:R-:W-:Y:S01]  /*74f0*/  FMUL R4, R24.reuse, R8 ;  /* 0x0000000818047220 */ /* 0x040fe20000400000 */
[----:B------:R-:W-:Y:S01]  /*7500*/  FMUL R8, R24, R12 ;  /* 0x0000000c18087220 */ /* 0x000fe20000400000 */
[C---:B------:R-:W-:Y:S01]  /*7510*/  FFMA R3, R27.reuse, R20, R3 ;  /* 0x000000141b037223 */ /* 0x040fe20000000003 */
[----:B------:R-:W-:Y:S01]  /*7520*/  FFMA R7, R27, R21, R7 ;  /* 0x000000151b077223 */ /* 0x000fe20000000007 */
[----:B------:R-:W-:Y:S01]  /*7530*/  F2FP.BF16.F32.PACK_AB R32, R2, R0 ;  /* 0x000000000220723e */ /* 0x000fe200000010ff */
[----:B------:R-:W-:Y:S01]  /*7540*/  FMUL R12, R24, R16 ;  /* 0x00000010180c7220 */ /* 0x000fe20000400000 */
[----:B------:R-:W-:Y:S01]  /*7550*/  SHF.L.U32 R16, R30, 0x10, RZ ;  /* 0x000000101e107819 */ /* 0x000fe200000006ff */
[----:B------:R-:W-:Y:S01]  /*7560*/  FMUL R5, R24, R9 ;  /* 0x0000000918057220 */ /* 0x000fe20000400000 */
[----:B------:R-:W-:Y:S01]  /*7570*/  LOP3.LUT R0, R30, 0xffff0000, RZ, 0xc0, !PT ;  /* 0xffff00001e007812 */ /* 0x000fe200078ec0ff */
[C---:B------:R-:W-:Y:S01]  /*7580*/  FMUL R6, R24.reuse, R10 ;  /* 0x0000000a18067220 */ /* 0x040fe20000400000 */
[----:B------:R-:W-:Y:S01]  /*7590*/  SHF.L.U32 R2, R31, 0x10, RZ ;  /* 0x000000101f027819 */ /* 0x000fe200000006ff */
[----:B------:R-:W-:Y:S01]  /*75a0*/  FFMA R4, R27, R16, R4 ;  /* 0x000000101b047223 */ /* 0x000fe20000000004 */
[----:B------:R-:W-:Y:S01]  /*75b0*/  F2FP.BF16.F32.PACK_AB R33, R7, R3 ;  /* 0x000000030721723e */ /* 0x000fe200000010ff */
[----:B------:R-:W-:Y:S01]  /*75c0*/  FFMA R5, R27, R0, R5 ;  /* 0x000000001b057223 */ /* 0x000fe20000000005 */
[----:B------:R-:W-:Y:S01]  /*75d0*/  LOP3.LUT R3, R31, 0xffff0000, RZ, 0xc0, !PT ;  /* 0xffff00001f037812 */ /* 0x000fe200078ec0ff */
[----:B------:R-:W-:Y:S01]  /*75e0*/  FMUL R11, R24, R11 ;  /* 0x0000000b180b7220 */ /* 0x000fe20000400000 */
[C---:B------:R-:W-:Y:S01]  /*75f0*/  SHF.L.U32 R0, R36.reuse, 0x10, RZ ;  /* 0x0000001024007819 */ /* 0x040fe200000006ff */
[C---:B------:R-:W-:Y:S01]  /*7600*/  FFMA R6, R27.reuse, R2, R6 ;  /* 0x000000021b067223 */ /* 0x040fe20000000006 */
[----:B------:R-:W-:Y:S01]  /*7610*/  LOP3.LUT R2, R36, 0xffff0000, RZ, 0xc0, !PT ;  /* 0xffff000024027812 */ /* 0x000fe200078ec0ff */
[----:B------:R-:W-:Y:S01]  /*7620*/  FFMA R11, R27, R3, R11 ;  /* 0x000000031b0b7223 */ /* 0x000fe2000000000b */
[----:B------:R-:W-:Y:S01]  /*7630*/  SHF.L.U32 R3, R37, 0x10, RZ ;  /* 0x0000001025037819 */ /* 0x000fe200000006ff */
[C---:B------:R-:W-:Y:S01]  /*7640*/  FMUL R9, R24.reuse, R13 ;  /* 0x0000000d18097220 */ /* 0x040fe20000400000 */
[----:B------:R-:W-:Y:S01]  /*7650*/  F2FP.BF16.F32.PACK_AB R34, R5, R4 ;  /* 0x000000040522723e */ /* 0x000fe200000010ff */
[----:B------:R-:W-:Y:S01]  /*7660*/  FMUL R10, R24, R14 ;  /* 0x0000000e180a7220 */ /* 0x000fe20000400000 */
[----:B------:R-:W-:Y:S01]  /*7670*/  SHF.L.U32 R4, R39, 0x10, RZ ;  /* 0x0000001027047819 */ /* 0x000fe200000006ff */
[----:B------:R-:W-:Y:S01]  /*7680*/  FFMA R8, R27, R0, R8 ;  /* 0x000000001b087223 */ /* 0x000fe20000000008 */
[----:B------:R-:W-:Y:S01]  /*7690*/  LOP3.LUT R0, R37, 0xffff0000, RZ, 0xc0, !PT ;  /* 0xffff000025007812 */ /* 0x000fe200078ec0ff */
[C---:B------:R-:W-:Y:S01]  /*76a0*/  FFMA R9, R27.reuse, R2, R9 ;  /* 0x000000021b097223 */ /* 0x040fe20000000009 */
[C---:B------:R-:W-:Y:S01]  /*76b0*/  SHF.L.U32 R2, R38.reuse, 0x10, RZ ;  /* 0x0000001026027819 */ /* 0x040fe200000006ff */
[----:B------:R-:W-:Y:S01]  /*76c0*/  FFMA R10, R27, R3, R10 ;  /* 0x000000031b0a7223 */ /* 0x000fe2000000000a */
[----:B------:R-:W-:Y:S01]  /*76d0*/  LOP3.LUT R3, R38, 0xffff0000, RZ, 0xc0, !PT ;  /* 0xffff000026037812 */ /* 0x000fe200078ec0ff */
[C---:B------:R-:W-:Y:S01]  /*76e0*/  FMUL R15, R24.reuse, R15 ;  /* 0x0000000f180f7220 */ /* 0x040fe20000400000 */
[----:B------:R-:W-:Y:S01]  /*76f0*/  LOP3.LUT R5, R39, 0xffff0000, RZ, 0xc0, !PT ;  /* 0xffff000027057812 */ /* 0x000fe200078ec0ff */
[C---:B------:R-:W-:Y:S01]  /*7700*/  FMUL R13, R24.reuse, R17 ;  /* 0x00000011180d7220 */ /* 0x040fe20000400000 */
[----:B------:R-:W-:Y:S01]  /*7710*/  F2FP.BF16.F32.PACK_AB R35, R11, R6 ;  /* 0x000000060b23723e */ /* 0x000fe200000010ff */
[C---:B------:R-:W-:Y:S01]  /*7720*/  FMUL R14, R24.reuse, R18 ;  /* 0x00000012180e7220 */ /* 0x040fe20000400000 */
[C---:B------:R-:W-:Y:S01]  /*7730*/  FFMA R15, R27.reuse, R0, R15 ;  /* 0x000000001b0f7223 */ /* 0x040fe2000000000f */
[----:B------:R-:W-:Y:S01]  /*7740*/  FMUL R19, R24, R19 ;  /* 0x0000001318137220 */ /* 0x000fe20000400000 */
[----:B------:R-:W-:Y:S01]  /*7750*/  FFMA R12, R27, R2, R12 ;  /* 0x000000021b0c7223 */ /* 0x000fe2000000000c */
[----:B------:R3:W-:Y:S01]  /*7760*/  STSM.16.M88.4 [R60+0x1400], R32 ;  /* 0x001400203c007844 */ /* 0x0007e20000000200 */
[----:B------:R-:W-:Y:S01]  /*7770*/  F2FP.BF16.F32.PACK_AB R8, R9, R8 ;  /* 0x000000080908723e */ /* 0x000fe200000010ff */
[----:B------:R-:W-:Y:S01]  /*7780*/  FFMA R13, R27, R3, R13 ;  /* 0x000000031b0d7223 */ /* 0x000fe2000000000d */
[----:B------:R-:W-:Y:S01]  /*7790*/  F2FP.BF16.F32.PACK_AB R9, R15, R10 ;  /* 0x0000000a0f09723e */ /* 0x000fe200000010ff */
[C---:B------:R-:W-:Y:S01]  /*77a0*/  FFMA R14, R27.reuse, R4, R14 ;  /* 0x000000041b0e7223 */ /* 0x040fe2000000000e */
[----:B------:R-:W-:Y:S01]  /*77b0*/  FFMA R19, R27, R5, R19 ;  /* 0x000000051b137223 */ /* 0x000fe20000000013 */
[----:B------:R-:W-:Y:S02]  /*77c0*/  MOV R0, UR46 ;  /* 0x0000002e00007c02 */ /* 0x000fe40008000f00 */
[----:B------:R-:W-:Y:S02]  /*77d0*/  F2FP.BF16.F32.PACK_AB R10, R13, R12 ;  /* 0x0000000c0d0a723e */ /* 0x000fe400000010ff */
[----:B------:R-:W-:Y:S02]  /*77e0*/  F2FP.BF16.F32.PACK_AB R11, R19, R14 ;  /* 0x0000000e130b723e */ /* 0x000fe400000010ff */
[----:B------:R-:W-:Y:S02]  /*77f0*/  @P6 LEA R0, R0, UR44, 0x3 ;  /* 0x0000002c00006c11 */ /* 0x000fe4000f8e18ff */
[----:B------:R-:W-:Y:S01]  /*7800*/  LEA R2, R61, UR44, 0x3 ;  /* 0x0000002c3d027c11 */ /* 0x000fe2000f8e18ff */
[----:B------:R3:W-:Y:S01]  /*7810*/  STSM.16.M88.4 [R59+0x1400], R8 ;  /* 0x001400083b007844 */ /* 0x0007e20000000200 */
[----:B------:R-:W-:Y:S02]  /*7820*/  @P6 IADD3 R0, PT, PT, R0, 0x130, RZ ;  /* 0x0000013000006810 */ /* 0x000fe40007ffe0ff */
[----:B------:R-:W-:Y:S01]  /*7830*/  @P6 SHF.L.U32 R3, R55, 0x1f, RZ ;  /* 0x0000001f37036819 */ /* 0x000fe200000006ff */
[----:B------:R-:W-:Y:S01]  /*7840*/  @!PT LDS RZ, [RZ] ;  /* 0x00000000fffff984 */ /* 0x000fe20000000800 */
[----:B------:R-:W-:Y:S01]  /*7850*/  @!PT LDS RZ, [RZ] ;  /* 0x00000000fffff984 */ /* 0x000fe20000000800 */
[----:B------:R-:W-:Y:S01]  /*7860*/  @!PT LDS RZ, [RZ] ;  /* 0x00000000fffff984 */ /* 0x000fe20000000800 */
[----:B------:R-:W-:Y:S01]  /*7870*/  @!PT LDS RZ, [RZ] ;  /* 0x00000000fffff984 */ /* 0x000fe20000000800 */
[----:B------:R4:W-:Y:S06]  /*7880*/  MEMBAR.ALL.CTA ;  /* 0x0000000000007992 */ /* 0x0009ec0000008000 */
[----:B----4-:R-:W4:Y:S01]  /*7890*/  FENCE.VIEW.ASYNC.S ;  /* 0x00000000000073c6 */ /* 0x010f220000000000 */
[----:B-1----:R-:W-:Y:S01]  /*78a0*/  @P6 PRMT R0, R65, 0x654, R0 ;  /* 0x0000065441006816 */ /* 0x002fe20000000000 */
[----:B----4-:R-:W-:Y:S06]  /*78b0*/  BAR.SYNC.DEFER_BLOCKING 0x1, 0x80 ;  /* 0x0042000000007b1d */ /* 0x010fec0000010000 */
[----:B------:R-:W-:Y:S05]  /*78c0*/  @P0 BRA `(.L_x_129) ;  /* 0x0000000000280947 */ /* 0x000fea0003800000 */
[----:B------:R-:W1:Y:S01]  /*78d0*/  LDCU.64 UR6, c[0x0][0x348] ;  /* 0x00006900ff0677ac */ /* 0x000e620008000a00 */
[----:B------:R-:W-:Y:S02]  /*78e0*/  UIADD3 UR9, UPT, UPT, UR49, 0x20, URZ ;  /* 0x0000002031097890 */ /* 0x000fe4000fffe0ff */
[----:B------:R-:W-:Y:S01]  /*78f0*/  UIADD3 UR8, UPT, UPT, UR44, 0x1400, URZ ;  /* 0x000014002c087890 */ /* 0x000fe2000fffe0ff */
[----:B------:R-:W-:Y:S01]  /*7900*/  UMOV UR10, UR50 ;  /* 0x00000032000a7c82 */ /* 0x000fe20008000000 */
[----:B------:R-:W-:Y:S01]  /*7910*/  UMOV UR11, UR36 ;  /* 0x00000024000b7c82 */ /* 0x000fe20008000000 */
[----:B-1----:R-:W-:Y:S04]  /*7920*/  UIADD3 UR4, UP0, UPT, UR6, 0x680, URZ ;  /* 0x0000068006047890 */ /* 0x002fe8000ff1e0ff */
[----:B------:R-:W-:Y:S09]  /*7930*/  UIADD3.X UR5, UPT, UPT, URZ, UR7, URZ, UP0, !UPT ;  /* 0x00000007ff057290 */ /* 0x000ff200087fe4ff */
[----:B------:R1:W-:Y:S01]  /*7940*/  UTMASTG.3D [UR8], [UR4] ;  /* 0x00000008040073b5 */ /* 0x0003e20008010000 */
[----:B------:R0:W-:Y:S01]  /*7950*/  UTMACMDFLUSH ;  /* 0x00000000000079b7 */ /* 0x0001e20000000000 */
[----:B-1----:R-:W-:Y:S04]  /*7960*/  DEPBAR.LE SB0, 0x1 ;  /* 0x000080400000791a */ /* 0x002fe80000000000 */
.L_x_129:
[----:B------:R-:W-:Y:S05]  /*7970*/  BSYNC.RECONVERGENT B0 ;  /* 0x0000000000007941 */ /* 0x000fea0003800200 */
.L_x_128:
[----:B------:R-:W-:Y:S01]  /*7980*/  BAR.SYNC.DEFER_BLOCKING 0x1, 0x80 ;  /* 0x0042000000007b1d */ /* 0x000fe20000010000 */
[----:B------:R-:W-:Y:S04]  /*7990*/  UIADD3 UR4, UPT, UPT, UR46, 0x1, URZ ;  /* 0x000000012e047890 */ /* 0x000fe8000fffe0ff */
[----:B------:R-:W-:Y:S04]  /*79a0*/  UISETP.NE.AND UP0, UPT, UR4, 0x4, UPT ;  /* 0x000000040400788c */ /* 0x000fe8000bf05270 */
[----:B------:R-:W-:Y:S01]  /*79b0*/  USEL UR45, UR4, URZ, UP0 ;  /* 0x000000ff042d7287 */ /* 0x000fe20008000000 */
[----:B------:R1:W-:Y:S01]  /*79c0*/  @P6 SYNCS.ARRIVE.TRANS64.RED.A1T0 RZ, [R0+URZ], RZ ;  /* 0x000000ff00ff69a7 */ /* 0x0003e200081004ff */
[----:B------:R-:W-:Y:S01]  /*79d0*/  BSSY B1, `(.L_x_130) ;  /* 0x0000014000017945 */ /* 0x000fe20003800000 */
[----:B------:R-:W4:Y:S02]  /*79e0*/  @P6 SYNCS.PHASECHK.TRANS64.TRYWAIT P0, [R2+URZ+0x110], R3 ;  /* 0x00011003020065a7 */ /* 0x000f2400080011ff */
[----:B----4-:R-:W-:Y:S01]  /*79f0*/  @P6 SEL R63, RZ, 0x1, !P0 ;  /* 0x00000001ff3f6807 */ /* 0x010fe20004000000 */
[----:B-1----:R-:W-:Y:S06]  /*7a00*/  @!P6 BRA `(.L_x_131) ;  /* 0x000000000040e947 */ /* 0x002fec0003800000 */
[----:B------:R-:W-:Y:S01]  /*7a10*/  ISETP.NE.AND P1, PT, R64, RZ, PT ;  /* 0x000000ff4000720c */ /* 0x000fe20003f25270 */
[----:B------:R-:W-:Y:S01]  /*7a20*/  BSSY B0, `(.L_x_132) ;  /* 0x0000009000007945 */ /* 0x000fe20003800000 */
[----:B------:R-:W-:Y:S11]  /*7a30*/  ISETP.NE.AND P0, PT, R63, RZ, PT ;  /* 0x000000ff3f00720c */ /* 0x000ff60003f05270 */
[----:B------:R-:W-:Y:S05]  /*7a40*/  @P1 IMAD R3, R61, 0x1000, R62 ;  /* 0x000010003d031824 */ /* 0x000fea00078e023e */
[----:B------:R-:W-:Y:S05]  /*7a50*/  @P1 IADD3 R0, PT, PT, R3, UR44, RZ ;  /* 0x0000002c03001c10 */ /* 0x000fea000fffe0ff */
[----:B------:R-:W-:Y:S01]  /*7a60*/  @P1 IMAD.IADD R0, R56, 0x1, R0 ;  /* 0x0000000138001824 */ /* 0x000fe200078e0200 */
[----:B------:R-:W-:Y:S06]  /*7a70*/  @P0 BRA `(.L_x_133) ;  /* 0x00000000000c0947 */ /* 0x000fec0003800000 */
[----:B------:R-:W-:Y:S04]  /*7a80*/  SHF.L.U32 R4, R55, 0x1f, RZ ;  /* 0x0000001f37047819 */ /* 0x000fe800000006ff */
[----:B------:R-:W1:Y:S02]  /*7a90*/  SYNCS.PHASECHK.TRANS64.TRYWAIT P0, [R2+URZ+0x110], R4 ;  /* 0x00011004020075a7 */ /* 0x000e6400080011ff */
[----:B-1----:R-:W-:Y:S05]  /*7aa0*/  @!P0 BRA `(.L_x_134) ;  /* 0x0000002000d08947 */ /* 0x002fea0003800000 */
.L_x_133:
[----:B------:R-:W-:Y:S05]  /*7ab0*/  BSYNC B0 ;  /* 0x0000000000007941 */ /* 0x000fea0003800000 */
.L_x_132:
[----:B------:R-:W-:Y:S02]  /*7ac0*/  ISETP.NE.AND P0, PT, R64, RZ, PT ;  /* 0x000000ff4000720c */ /* 0x000fe40003f05270 */
[----:B------:R-:W-:Y:S11]  /*7ad0*/  IADD3 R61, PT, PT, R61, 0x1, RZ ;  /* 0x000000013d3d7810 */ /* 0x000ff60007ffe0ff */
[----:B------:R-:W-:Y:S05]  /*7ae0*/  @P0 WARPSYNC.ALL ;  /* 0x0000000000000948 */ /* 0x000fea0003800000 */
[----:B------:R4:W1:Y:S04]  /*7af0*/  @P0 LDSM.16.M88.4 R28, [R3+UR44+0x400] ;  /* 0x0004002c031c083b */ /* 0x0008680008000200 */
[----:B------:R4:W1:Y:S02]  /*7b00*/  @P0 LDSM.16.M88.4 R36, [R0+0x400] ;  /* 0x000400000024083b */ /* 0x0008640000000200 */
.L_x_131:
[----:B------:R-:W-:Y:S05]  /*7b10*/  BSYNC B1 ;  /* 0x0000000000017941 */ /* 0x000fea0003800000 */
.L_x_130:
[----:B----4-:R-:W-:Y:S05]  /*7b20*/  VIADD R0, R25, 0x40 ;  /* 0x0000004019007836 */ /* 0x010fea0000000000 */
[----:B------:R-:W-:Y:S04]  /*7b30*/  SHF.R.U32.HI R0, RZ, 0x15, R0 ;  /* 0x00000015ff007819 */ /* 0x000fe80000011600 */
[----:B------:R-:W-:Y:S11]  /*7b40*/  LOP3.LUT P0, RZ, R0, 0x3, R46, 0x48, !PT ;  /* 0x0000000300ff7812 */ /* 0x000ff6000780482e */
[----:B------:R-:W-:Y:S02]  /*7b50*/  @!UPT UIADD3 URZ, UPT, UPT, URZ, URZ, URZ ;  /* 0x000000fffffff290 */ /* 0x000fe4000fffe0ff */
[----:B------:R-:W-:Y:S05]  /*7b60*/  @!P0 BRA `(.L_x_135) ;  /* 0x0000000000408947 */ /* 0x000fea0003800000 */
[----:B------:R-:W4:Y:S01]  /*7b70*/  LDCU.64 UR8, c[0x4][0x70] ;  /* 0x01000e00ff0877ac */ /* 0x000f220008000a00 */
[----:B------:R-:W-:Y:S01]  /*7b80*/  MOV R3, 0x0 ;  /* 0x0000000000037802 */ /* 0x000fe20000000f00 */
[----:B------:R-:W-:Y:S02]  /*7b90*/  HFMA2 R12, -RZ, RZ, 0, 5.9604644775390625e-08 ;  /* 0x00000001ff0c7431 */ /* 0x000fe400000001ff */
[----:B---3--:R-:W-:Y:S02]  /*7ba0*/  IMAD.MOV.U32 R8, RZ, RZ, 0x192 ;  /* 0x00000192ff087424 */ /* 0x008fe400078e00ff */
[----:B------:R-:W-:Y:S01]  /*7bb0*/  IMAD.MOV.U32 R13, RZ, RZ, RZ ;  /* 0x000000ffff0d7224 */ /* 0x000fe200078e00ff */
[----:B------:R-:W3:Y:S01]  /*7bc0*/  LDCU.64 UR6, c[0x4][0x78] ;  /* 0x01000f00ff0677ac */ /* 0x000ee20008000a00 */
[----:B-1----:R-:W1:Y:S01]  /*7bd0*/  LDC.64 R2, c[0x4][R3] ;  /* 0x0100000003027b82 */ /* 0x002e620000000a00 */
[----:B------:R-:W5:Y:S01]  /*7be0*/  LDCU.64 UR4, c[0x4][0x10] ;  /* 0x01000200ff0477ac */ /* 0x000f620008000a00 */
[----:B----4-:R-:W-:Y:S01]  /*7bf0*/  MOV R5, UR9 ;  /* 0x0000000900057c02 */ /* 0x010fe20008000f00 */
[----:B------:R-:W-:Y:S01]  /*7c00*/  IMAD.U32 R4, RZ, RZ, UR8 ;  /* 0x00000008ff047e24 */ /* 0x000fe2000f8e00ff */
[----:B---3--:R-:W-:Y:S01]  /*7c10*/  MOV R7, UR7 ;  /* 0x0000000700077c02 */ /* 0x008fe20008000f00 */
[----:B------:R-:W-:Y:S01]  /*7c20*/  IMAD.U32 R6, RZ, RZ, UR6 ;  /* 0x00000006ff067e24 */ /* 0x000fe2000f8e00ff */
[----:B-----5:R-:W-:Y:S01]  /*7c30*/  MOV R11, UR5 ;  /* 0x00000005000b7c02 */ /* 0x020fe20008000f00 */
[----:B------:R-:W-:Y:S02]  /*7c40*/  IMAD.U32 R10, RZ, RZ, UR4 ;  /* 0x00000004ff0a7e24 */ /* 0x000fe4000f8e00ff */
[----:B------:R-:W-:Y:S07]  /*7c50*/  LEPC R20, `(.L_x_135) ;  /* 0x000000001014794e */ /* 0x000fee0000000000 */
[----:B-12---:R-:W-:Y:S05]  /*7c60*/  CALL.ABS.NOINC R2 ;  /* 0x0000000002007343 */ /* 0x006fea0003c00000 */
.L_x_135:
[----:B-1----:R-:W-:Y:S01]  /*7c70*/  SHF.L.U32 R3, R28, 0x10, RZ ;  /* 0x000000101c037819 */ /* 0x002fe200000006ff */
[----:B------:R-:W-:Y:S05]  /*7c80*/  WARPSYNC.ALL ;  /* 0x0000000000007948 */ /* 0x000fea0003800000 */
[----:B------:R-:W-:Y:S01]  /*7c90*/  R2UR UR4, R25 ;  /* 0x00000000190472ca */ /* 0x000fe200000e0000 */
[----:B------:R-:W-:Y:S01]  /*7ca0*/  BSSY.RECONVERGENT B0, `(.L_x_136) ;  /* 0x0000055000007945 */ /* 0x000fe20003800200 */
[C---:B------:R-:W-:Y:S02]  /*7cb0*/  SHF.L.U32 R20, R29.reuse, 0x10, RZ ;  /* 0x000000101d147819 */ /* 0x040fe400000006ff */
[----:B------:R-:W-:Y:S02]  /*7cc0*/  LOP3.LUT R21, R29, 0xffff0000, RZ, 0xc0, !PT ;  /* 0xffff00001d157812 */ /* 0x000fe400078ec0ff */
[----:B------:R-:W-:Y:S02]  /*7cd0*/  ISETP.NE.AND P6, PT, R58, RZ, PT ;  /* 0x000000ff3a00720c */ /* 0x000fe40003fc5270 */
[----:B------:R-:W-:Y:S05]  /*7ce0*/  ISETP.NE.AND P0, PT, R57, RZ, PT ;  /* 0x000000ff3900720c */ /* 0x000fea0003f05270 */
[----:B---3--:R-:W1:Y:S02]  /*7cf0*/  LDTM.16dp256bit.x4 R4, tmem[UR4+0x40] ;  /* 0x00004004000479ee */ /* 0x008e640008120000 */
[----:B-1----:R-:W-:Y:S01]  /*7d00*/  FMUL R0, R24, R4 ;  /* 0x0000000418007220 */ /* 0x002fe20000400000 */
[----:B------:R-:W-:Y:S01]  /*7d10*/  LOP3.LUT R4, R28, 0xffff0000, RZ, 0xc0, !PT ;  /* 0xffff00001c047812 */ /* 0x000fe200078ec0ff */
[C---:B------:R-:W-:Y:S01]  /*7d20*/  FMUL R2, R24.reuse, R5 ;  /* 0x0000000518027220 */ /* 0x040fe20000400000 */
        /* <DEDUP_REMOVED lines=26> */
[----:B------:R-:W-:Y:S01]  /*7ed0*/  FMUL R10, R24, R14 ;  /* 0x0000000e180a7220 */ /* 0x000fe20000400000 */
[----:B------:R-:W-:Y:S01]  /*7ee0*/  SHF.L.U32 R4, R39, 0x10, RZ ;  /* 0x0000001027047819 */ /* 0x000fe200000006ff */
[----:B------:R-:W-:Y:S01]  /*7ef0*/  FFMA R11, R27, R16, R11 ;  /* 0x000000101b0b7223 */ /* 0x000fe2000000000b */
[----:B------:R-:W-:Y:S01]  /*7f00*/  LOP3.LUT R5, R39, 0xffff0000, RZ, 0xc0, !PT ;  /* 0xffff000027057812 */ /* 0x000fe200078ec0ff */
[----:B------:R-:W-:Y:S01]  /*7f10*/  FFMA R8, R27, R0, R8 ;  /* 0x000000001b087223 */ /* 0x000fe20000000008 */
[----:B------:R-:W-:Y:S01]  /*7f20*/  LOP3.LUT R0, R37, 0xffff0000, RZ, 0xc0, !PT ;  /* 0xffff000025007812 */ /* 0x000fe200078ec0ff */
[C---:B------:R-:W-:Y:S01]  /*7f30*/  FFMA R9, R27.reuse, R2, R9 ;  /* 0x000000021b097223 */ /* 0x040fe20000000009 */
[C---:B------:R-:W-:Y:S01]  /*7f40*/  SHF.L.U32 R2, R38.reuse, 0x10, RZ ;  /* 0x0000001026027819 */ /* 0x040fe200000006ff */
[----:B------:R-:W-:Y:S01]  /*7f50*/  FFMA R10, R27, R3, R10 ;  /* 0x000000031b0a7223 */ /* 0x000fe2000000000a */
[----:B------:R-:W-:Y:S01]  /*7f60*/  LOP3.LUT R3, R38, 0xffff0000, RZ, 0xc0, !PT ;  /* 0xffff000026037812 */ /* 0x000fe200078ec0ff */
[C---:B------:R-:W-:Y:S01]  /*7f70*/  FMUL R15, R24.reuse, R15 ;  /* 0x0000000f180f7220 */ /* 0x040fe20000400000 */
[----:B------:R-:W-:Y:S01]  /*7f80*/  F2FP.BF16.F32.PACK_AB R35, R11, R6 ;  /* 0x000000060b23723e */ /* 0x000fe200000010ff */
[C---:B------:R-:W-:Y:S01]  /*7f90*/  FMUL R13, R24.reuse, R17 ;  /* 0x00000011180d7220 */ /* 0x040fe20000400000 */
[C---:B------:R-:W-:Y:S01]  /*7fa0*/  FMUL R14, R24.reuse, R18 ;  /* 0x00000012180e7220 */ /* 0x040fe20000400000 */
[----:B------:R-:W-:Y:S01]  /*7fb0*/  FFMA R15, R27, R0, R15 ;  /* 0x000000001b0f7223 */ /* 0x000fe2000000000f */
[----:B------:R-:W-:Y:S01]  /*7fc0*/  FMUL R19, R24, R19 ;  /* 0x0000001318137220 */ /* 0x000fe20000400000 */
[----:B------:R1:W-:Y:S01]  /*7fd0*/  STSM.16.M88.4 [R60+0x2400], R32 ;  /* 0x002400203c007844 */ /* 0x0003e20000000200 */
[----:B------:R-:W-:Y:S01]  /*7fe0*/  F2FP.BF16.F32.PACK_AB R8, R9, R8 ;  /* 0x000000080908723e */ /* 0x000fe200000010ff */
[----:B------:R-:W-:Y:S01]  /*7ff0*/  FFMA R12, R27, R2, R12 ;  /* 0x000000021b0c7223 */ /* 0x000fe2000000000c */
[----:B------:R-:W-:Y:S01]  /*8000*/  F2FP.BF16.F32.PACK_AB R9, R15, R10 ;  /* 0x0000000a0f09723e */ /* 0x000fe200000010ff */
[C---:B------:R-:W-:Y:S01]  /*8010*/  FFMA R13, R27.reuse, R3, R13 ;  /* 0x000000031b0d7223 */ /* 0x040fe2000000000d */
        /* <DEDUP_REMOVED lines=15> */
[----:B---3--:R-:W3:Y:S01]  /*8110*/  FENCE.VIEW.ASYNC.S ;  /* 0x00000000000073c6 */ /* 0x008ee20000000000 */
[----:B------:R-:W-:Y:S01]  /*8120*/  @P6 PRMT R0, R65, 0x654, R0 ;  /* 0x0000065441006816 */ /* 0x000fe20000000000 */
[----:B---3--:R-:W-:Y:S06]  /*8130*/  BAR.SYNC.DEFER_BLOCKING 0x1, 0x80 ;  /* 0x0042000000007b1d */ /* 0x008fec0000010000 */
[----:B------:R-:W-:Y:S05]  /*8140*/  @P0 BRA `(.L_x_137) ;  /* 0x0000000000280947 */ /* 0x000fea0003800000 */
[----:B------:R-:W3:Y:S01]  /*8150*/  LDCU.64 UR6, c[0x0][0x348] ;  /* 0x00006900ff0677ac */ /* 0x000ee20008000a00 */
[----:B------:R-:W-:Y:S02]  /*8160*/  UIADD3 UR9, UPT, UPT, UR49, 0x40, URZ ;  /* 0x0000004031097890 */ /* 0x000fe4000fffe0ff */
[----:B------:R-:W-:Y:S01]  /*8170*/  UIADD3 UR8, UPT, UPT, UR44, 0x2400, URZ ;  /* 0x000024002c087890 */ /* 0x000fe2000fffe0ff */
[----:B------:R-:W-:Y:S01]  /*8180*/  UMOV UR10, UR50 ;  /* 0x00000032000a7c82 */ /* 0x000fe20008000000 */
[----:B------:R-:W-:Y:S01]  /*8190*/  UMOV UR11, UR36 ;  /* 0x00000024000b7c82 */ /* 0x000fe20008000000 */
[----:B---3--:R-:W-:Y:S04]  /*81a0*/  UIADD3 UR4, UP0, UPT, UR6, 0x680, URZ ;  /* 0x0000068006047890 */ /* 0x008fe8000ff1e0ff */
[----:B------:R-:W-:Y:S09]  /*81b0*/  UIADD3.X UR5, UPT, UPT, URZ, UR7, URZ, UP0, !UPT ;  /* 0x00000007ff057290 */ /* 0x000ff200087fe4ff */
[----:B------:R3:W-:Y:S01]  /*81c0*/  UTMASTG.3D [UR8], [UR4] ;  /* 0x00000008040073b5 */ /* 0x0007e20008010000 */
[----:B------:R0:W-:Y:S01]  /*81d0*/  UTMACMDFLUSH ;  /* 0x00000000000079b7 */ /* 0x0001e20000000000 */
[----:B---3--:R-:W-:Y:S04]  /*81e0*/  DEPBAR.LE SB0, 0x1 ;  /* 0x000080400000791a */ /* 0x008fe80000000000 */
.L_x_137:
[----:B------:R-:W-:Y:S05]  /*81f0*/  BSYNC.RECONVERGENT B0 ;  /* 0x0000000000007941 */ /* 0x000fea0003800200 */
.L_x_136:
        /* <DEDUP_REMOVED lines=8> */
[----:B---3--:R-:W-:Y:S06]  /*8280*/  @!P6 BRA `(.L_x_139) ;  /* 0x000000000040e947 */ /* 0x008fec0003800000 */
        /* <DEDUP_REMOVED lines=8> */
[----:B------:R-:W3:Y:S02]  /*8310*/  SYNCS.PHASECHK.TRANS64.TRYWAIT P0, [R3+URZ+0x110], R0 ;  /* 0x00011000030075a7 */ /* 0x000ee400080011ff */
[----:B---3--:R-:W-:Y:S05]  /*8320*/  @!P0 BRA `(.L_x_142) ;  /* 0x0000001800c48947 */ /* 0x008fea0003800000 */
.L_x_141:
[----:B------:R-:W-:Y:S05]  /*8330*/  BSYNC B0 ;  /* 0x0000000000007941 */ /* 0x000fea0003800000 */
.L_x_140:
[----:B------:R-:W-:Y:S11]  /*8340*/  ISETP.NE.AND P0, PT, R64, RZ, PT ;  /* 0x000000ff4000720c */ /* 0x000ff60003f05270 */
[----:B------:R-:W-:Y:S02]  /*8350*/  @!UPT UIADD3 URZ, UPT, UPT, URZ, URZ, URZ ;  /* 0x000000fffffff290 */ /* 0x000fe4000fffe0ff */
[----:B------:R-:W-:Y:S05]  /*8360*/  @P0 WARPSYNC.ALL ;  /* 0x0000000000000948 */ /* 0x000fea0003800000 */
[----:B------:R4:W1:Y:S04]  /*8370*/  @P0 LDSM.16.M88.4 R28, [R61+UR44+0x400] ;  /* 0x0004002c3d1c083b */ /* 0x0008680008000200 */
[----:B------:R4:W1:Y:S02]  /*8380*/  @P0 LDSM.16.M88.4 R36, [R2+0x400] ;  /* 0x000400000224083b */ /* 0x0008640000000200 */
.L_x_139:
[----:B------:R-:W-:Y:S05]  /*8390*/  BSYNC B1 ;  /* 0x0000000000017941 */ /* 0x000fea0003800000 */
.L_x_138:
[----:B---3--:R-:W-:Y:S05]  /*83a0*/  VIADD R0, R25, 0x60 ;  /* 0x0000006019007836 */ /* 0x008fea0000000000 */
[----:B------:R-:W-:Y:S04]  /*83b0*/  SHF.R.U32.HI R0, RZ, 0x15, R0 ;  /* 0x00000015ff007819 */ /* 0x000fe80000011600 */
[----:B------:R-:W-:Y:S11]  /*83c0*/  LOP3.LUT P0, RZ, R0, 0x3, R46, 0x48, !PT ;  /* 0x0000000300ff7812 */ /* 0x000ff6000780482e */
[----:B------:R-:W-:Y:S02]  /*83d0*/  @!UPT UIADD3 URZ, UPT, UPT, URZ, URZ, URZ ;  /* 0x000000fffffff290 */ /* 0x000fe4000fffe0ff */
[----:B------:R-:W-:Y:S05]  /*83e0*/  @!P0 BRA `(.L_x_143) ;  /* 0x0000000000408947 */ /* 0x000fea0003800000 */
[----:B------:R-:W3:Y:S01]  /*83f0*/  LDCU.64 UR8, c[0x4][0x70] ;  /* 0x01000e00ff0877ac */ /* 0x000ee20008000a00 */
[----:B------:R-:W-:Y:S01]  /*8400*/  MOV R3, 0x0 ;  /* 0x0000000000037802 */ /* 0x000fe20000000f00 */
[----:B------:R-:W-:Y:S02]  /*8410*/  HFMA2 R12, -RZ, RZ, 0, 5.9604644775390625e-08 ;  /* 0x00000001ff0c7431 */ /* 0x000fe400000001ff */
[----:B-1----:R-:W-:Y:S02]  /*8420*/  IMAD.MOV.U32 R8, RZ, RZ, 0x192 ;  /* 0x00000192ff087424 */ /* 0x002fe400078e00ff */
[----:B------:R-:W-:Y:S01]  /*8430*/  IMAD.MOV.U32 R13, RZ, RZ, RZ ;  /* 0x000000ffff0d7224 */ /* 0x000fe200078e00ff */
[----:B------:R-:W1:Y:S01]  /*8440*/  LDCU.64 UR6, c[0x4][0x78] ;  /* 0x01000f00ff0677ac */ /* 0x000e620008000a00 */
[----:B----4-:R-:W4:Y:S01]  /*8450*/  LDC.64 R2, c[0x4][R3] ;  /* 0x0100000003027b82 */ /* 0x010f220000000a00 */
        /* <DEDUP_REMOVED lines=9> */
.L_x_143:
[----:B------:R-:W-:Y:S01]  /*84f0*/  ISETP.NE.AND P0, PT, R57, RZ, PT ;  /* 0x000000ff3900720c */ /* 0x000fe20003f05270 */
[----:B------:R-:W-:Y:S05]  /*8500*/  WARPSYNC.ALL ;  /* 0x0000000000007948 */ /* 0x000fea0003800000 */
[----:B------:R-:W-:Y:S01]  /*8510*/  R2UR UR4, R25 ;  /* 0x00000000190472ca */ /* 0x000fe200000e0000 */
[----:B------:R-:W3:Y:S01]  /*8520*/  S2UR UR5, SR_CgaCtaId ;  /* 0x00000000000579c3 */ /* 0x000ee20000008800 */
[C---:B-1----:R-:W-:Y:S01]  /*8530*/  SHF.L.U32 R0, R28.reuse, 0x10, RZ ;  /* 0x000000101c007819 */ /* 0x042fe200000006ff */
[----:B------:R-:W-:Y:S01]  /*8540*/  BSSY.RECONVERGENT B0, `(.L_x_144) ;  /* 0x0000052000007945 */ /* 0x000fe20003800200 */
[----:B----4-:R-:W-:Y:S02]  /*8550*/  LOP3.LUT R2, R28, 0xffff0000, RZ, 0xc0, !PT ;  /* 0xffff00001c027812 */ /* 0x010fe400078ec0ff */
[C---:B------:R-:W-:Y:S02]  /*8560*/  SHF.L.U32 R3, R29.reuse, 0x10, RZ ;  /* 0x000000101d037819 */ /* 0x040fe400000006ff */
[----:B------:R-:W-:Y:S02]  /*8570*/  LOP3.LUT R20, R29, 0xffff0000, RZ, 0xc0, !PT ;  /* 0xffff00001d147812 */ /* 0x000fe400078ec0ff */
[C---:B------:R-:W-:Y:S02]  /*8580*/  SHF.L.U32 R21, R30.reuse, 0x10, RZ ;  /* 0x000000101e157819 */ /* 0x040fe400000006ff */
[----:B------:R-:W-:Y:S01]  /*8590*/  LOP3.LUT R25, R30, 0xffff0000, RZ, 0xc0, !PT ;  /* 0xffff00001e197812 */ /* 0x000fe200078ec0ff */
[----:B------:R-:W1:Y:S01]  /*85a0*/  LDTM.16dp256bit.x4 R4, tmem[UR4+0x60] ;  /* 0x00006004000479ee */ /* 0x000e620008120000 */
[----:B------:R-:W-:Y:S01]  /*85b0*/  R2UR UR4, R26 ;  /* 0x000000001a0472ca */ /* 0x000fe200000e0000 */
[----:B------:R-:W-:Y:S01]  /*85c0*/  NOP ;  /* 0x0000000000007918 */ /* 0x000fe20000000000 */
[C---:B------:R-:W-:Y:S02]  /*85d0*/  SHF.L.U32 R26, R31.reuse, 0x10, RZ ;  /* 0x000000101f1a7819 */ /* 0x040fe400000006ff */
[----:B------:R-:W-:Y:S02]  /*85e0*/  LOP3.LUT R28, R31, 0xffff0000, RZ, 0xc0, !PT ;  /* 0xffff00001f1c7812 */ /* 0x000fe400078ec0ff */
[C---:B------:R-:W-:Y:S02]  /*85f0*/  SHF.L.U32 R29, R36.reuse, 0x10, RZ ;  /* 0x00000010241d7819 */ /* 0x040fe400000006ff */
[----:B------:R-:W-:Y:S02]  /*8600*/  LOP3.LUT R30, R36, 0xffff0000, RZ, 0xc0, !PT ;  /* 0xffff0000241e7812 */ /* 0x000fe400078ec0ff */
[C---:B------:R-:W-:Y:S02]  /*8610*/  SHF.L.U32 R31, R37.reuse, 0x10, RZ ;  /* 0x00000010251f7819 */ /* 0x040fe400000006ff */
[----:B------:R-:W-:Y:S01]  /*8620*/  LOP3.LUT R32, R37, 0xffff0000, RZ, 0xc0, !PT ;  /* 0xffff000025207812 */ /* 0x000fe200078ec0ff */
[----:B------:R-:W-:Y:S01]  /*8630*/  UIADD3 UR4, UPT, UPT, UR4, 0x1a0, URZ ;  /* 0x000001a004047890 */ /* 0x000fe2000fffe0ff */
[C---:B------:R-:W-:Y:S02]  /*8640*/  SHF.L.U32 R33, R38.reuse, 0x10, RZ ;  /* 0x0000001026217819 */ /* 0x040fe400000006ff */
[----:B------:R-:W-:Y:S02]  /*8650*/  LOP3.LUT R34, R38, 0xffff0000, RZ, 0xc0, !PT ;  /* 0xffff000026227812 */ /* 0x000fe400078ec0ff */
[C---:B------:R-:W-:Y:S02]  /*8660*/  SHF.L.U32 R35, R39.reuse, 0x10, RZ ;  /* 0x0000001027237819 */ /* 0x040fe400000006ff */
[----:B------:R-:W-:Y:S01]  /*8670*/  LOP3.LUT R36, R39, 0xffff0000, RZ, 0xc0, !PT ;  /* 0xffff000027247812 */ /* 0x000fe200078ec0ff */
[C---:B-1----:R-:W-:Y:S01]  /*8680*/  FMUL R4, R24.reuse, R4 ;  /* 0x0000000418047220 */ /* 0x042fe20000400000 */
[----:B---3--:R-:W-:Y:S01]  /*8690*/  UPRMT UR4, UR5, 0x654, UR4 ;  /* 0x0000065405047896 */ /* 0x008fe20008000004 */
[C---:B------:R-:W-:Y:S01]  /*86a0*/  FMUL R5, R24.reuse, R5 ;  /* 0x0000000518057220 */ /* 0x040fe20000400000 */
[C---:B------:R-:W-:Y:S01]  /*86b0*/  FMUL R6, R24.reuse, R6 ;  /* 0x0000000618067220 */ /* 0x040fe20000400000 */
[C---:B------:R-:W-:Y:S01]  /*86c0*/  FFMA R4, R27.reuse, R0, R4 ;  /* 0x000000001b047223 */ /* 0x040fe20000000004 */
[C---:B------:R-:W-:Y:S01]  /*86d0*/  FMUL R7, R24.reuse, R7 ;  /* 0x0000000718077220 */ /* 0x040fe20000400000 */
[C---:B------:R-:W-:Y:S01]  /*86e0*/  FFMA R5, R27.reuse, R2, R5 ;  /* 0x000000021b057223 */ /* 0x040fe20000000005 */
[C---:B------:R-:W-:Y:S01]  /*86f0*/  FFMA R6, R27.reuse, R3, R6 ;  /* 0x000000031b067223 */ /* 0x040fe20000000006 */
[C---:B------:R-:W-:Y:S01]  /*8700*/  FMUL R8, R24.reuse, R8 ;  /* 0x0000000818087220 */ /* 0x040fe20000400000 */
[----:B------:R-:W-:Y:S01]  /*8710*/  FFMA R7, R27, R20, R7 ;  /* 0x000000141b077223 */ /* 0x000fe20000000007 */
[----:B------:R-:W-:Y:S01]  /*8720*/  SYNCS.ARRIVE.TRANS64.RED.A1T0 RZ, [UR4], RZ ;  /* 0x000000ffffff79a7 */ /* 0x000fe20008100404 */
[----:B------:R-:W-:Y:S01]  /*8730*/  F2FP.BF16.F32.PACK_AB R4, R5, R4 ;  /* 0x000000040504723e */ /* 0x000fe200000010ff */
[----:B------:R-:W-:Y:S01]  /*8740*/  FFMA R8, R27, R21, R8 ;  /* 0x000000151b087223 */ /* 0x000fe20000000008 */
[C---:B------:R-:W-:Y:S01]  /*8750*/  FMUL R9, R24.reuse, R9 ;  /* 0x0000000918097220 */ /* 0x040fe20000400000 */
[----:B------:R-:W-:Y:S01]  /*8760*/  F2FP.BF16.F32.PACK_AB R5, R7, R6 ;  /* 0x000000060705723e */ /* 0x000fe200000010ff */
[C---:B------:R-:W-:Y:S01]  /*8770*/  FMUL R0, R24.reuse, R10 ;  /* 0x0000000a18007220 */ /* 0x040fe20000400000 */
[C---:B------:R-:W-:Y:S01]  /*8780*/  FMUL R2, R24.reuse, R11 ;  /* 0x0000000b18027220 */ /* 0x040fe20000400000 */
[C---:B------:R-:W-:Y:S01]  /*8790*/  FMUL R3, R24.reuse, R12 ;  /* 0x0000000c18037220 */ /* 0x040fe20000400000 */
[C---:B------:R-:W-:Y:S01]  /*87a0*/  FFMA R9, R27.reuse, R25, R9 ;  /* 0x000000191b097223 */ /* 0x040fe20000000009 */
[C---:B------:R-:W-:Y:S01]  /*87b0*/  FMUL R10, R24.reuse, R13 ;  /* 0x0000000d180a7220 */ /* 0x040fe20000400000 */
[C---:B------:R-:W-:Y:S01]  /*87c0*/  FFMA R0, R27.reuse, R26, R0 ;  /* 0x0000001a1b007223 */ /* 0x040fe20000000000 */
[C---:B------:R-:W-:Y:S01]  /*87d0*/  FMUL R11, R24.reuse, R14 ;  /* 0x0000000e180b7220 */ /* 0x040fe20000400000 */
[C---:B------:R-:W-:Y:S01]  /*87e0*/  FFMA R2, R27.reuse, R28, R2 ;  /* 0x0000001c1b027223 */ /* 0x040fe20000000002 */
[C---:B------:R-:W-:Y:S01]  /*87f0*/  FMUL R15, R24.reuse, R15 ;  /* 0x0000000f180f7220 */ /* 0x040fe20000400000 */
[C---:B------:R-:W-:Y:S01]  /*8800*/  FMUL R12, R24.reuse, R16 ;  /* 0x00000010180c7220 */ /* 0x040fe20000400000 */
[C---:B------:R-:W-:Y:S01]  /*8810*/  FFMA R3, R27.reuse, R29, R3 ;  /* 0x0000001d1b037223 */ /* 0x040fe20000000003 */
[C---:B------:R-:W-:Y:S01]  /*8820*/  FMUL R13, R24.reuse, R17 ;  /* 0x00000011180d7220 */ /* 0x040fe20000400000 */
[C---:B------:R-:W-:Y:S01]  /*8830*/  FFMA R10, R27.reuse, R30, R10 ;  /* 0x0000001e1b0a7223 */ /* 0x040fe2000000000a */
[C---:B------:R-:W-:Y:S01]  /*8840*/  FMUL R14, R24.reuse, R18 ;  /* 0x00000012180e7220 */ /* 0x040fe20000400000 */
[C---:B------:R-:W-:Y:S01]  /*8850*/  FFMA R11, R27.reuse, R31, R11 ;  /* 0x0000001f1b0b7223 */ /* 0x040fe2000000000b */
[C---:B------:R-:W-:Y:S01]  /*8860*/  FFMA R15, R27.reuse, R32, R15 ;  /* 0x000000201b0f7223 */ /* 0x040fe2000000000f */
[----:B------:R-:W-:Y:S01]  /*8870*/  FMUL R19, R24, R19 ;  /* 0x0000001318137220 */ /* 0x000fe20000400000 */
[C---:B------:R-:W-:Y:S01]  /*8880*/  FFMA R12, R27.reuse, R33, R12 ;  /* 0x000000211b0c7223 */ /* 0x040fe2000000000c */
[C---:B------:R-:W-:Y:S01]  /*8890*/  FFMA R13, R27.reuse, R34, R13 ;  /* 0x000000221b0d7223 */ /* 0x040fe2000000000d */
[C---:B------:R-:W-:Y:S01]  /*88a0*/  FFMA R14, R27.reuse, R35, R14 ;  /* 0x000000231b0e7223 */ /* 0x040fe2000000000e */
[----:B------:R-:W-:Y:S01]  /*88b0*/  FFMA R19, R27, R36, R19 ;  /* 0x000000241b137223 */ /* 0x000fe20000000013 */
[----:B------:R-:W-:Y:S02]  /*88c0*/  F2FP.BF16.F32.PACK_AB R6, R9, R8 ;  /* 0x000000080906723e */ /* 0x000fe400000010ff */
        /* <DEDUP_REMOVED lines=25> */
.L_x_145:
[----:B------:R-:W-:Y:S05]  /*8a60*/  BSYNC.RECONVERGENT B0 ;  /* 0x0000000000007941 */ /* 0x000fea0003800200 */
.L_x_144:
[----:B------:R-:W-:Y:S01]  /*8a70*/  BAR.SYNC.DEFER_BLOCKING 0x1, 0x80 ;  /* 0x0042000000007b1d */ /* 0x000fe20000010000 */
[----:B------:R-:W-:Y:S01]  /*8a80*/  UISETP.NE.AND UP0, UPT, UR47, -0x4, UPT ;  /* 0xfffffffc2f00788c */ /* 0x000fe2000bf05270 */
[----:B------:R-:W-:Y:S08]  /*8a90*/  IADD3 R22, PT, PT, R22, 0x1, RZ ;  /* 0x0000000116167810 */ /* 0x000ff00007ffe0ff */
[----:B------:R-:W-:Y:S05]  /*8aa0*/  BRA.U !UP0, `(.L_x_146) ;  /* 0x0000000108247547 */ /* 0x000fea000b800000 */
[----:B------:R-:W-:Y:S01]  /*8ab0*/  ISETP.NE.AND P0, PT, R58, RZ, PT ;  /* 0x000000ff3a00720c */ /* 0x000fe20003f05270 */
[----:B------:R-:W-:Y:S01]  /*8ac0*/  IMAD.U32 R0, RZ, RZ, UR46 ;  /* 0x0000002eff007e24 */ /* 0x000fe2000f8e00ff */
[----:B------:R-:W-:Y:S04]  /*8ad0*/  UIADD3 UR4, UPT, UPT, UR46, 0x1, URZ ;  /* 0x000000012e047890 */ /* 0x000fe8000fffe0ff */
[----:B------:R-:W-:Y:S04]  /*8ae0*/  UISETP.NE.AND UP0, UPT, UR4, 0x4, UPT ;  /* 0x000000040400788c */ /* 0x000fe8000bf05270 */
[----:B------:R-:W-:Y:S03]  /*8af0*/  USEL UR46, UR4, URZ, UP0 ;  /* 0x000000ff042e7287 */ /* 0x000fe60008000000 */
[----:B------:R-:W-:Y:S05]  /*8b00*/  @P0 LEA R0, R0, UR44, 0x3 ;  /* 0x0000002c00000c11 */ /* 0x000fea000f8e18ff */
[----:B------:R-:W-:Y:S05]  /*8b10*/  @P0 VIADD R0, R0, 0x130 ;  /* 0x0000013000000836 */ /* 0x000fea0000000000 */
[----:B------:R-:W-:Y:S04]  /*8b20*/  @P0 PRMT R0, R65, 0x654, R0 ;  /* 0x0000065441000816 */ /* 0x000fe80000000000 */
[----:B------:R3:W-:Y:S03]  /*8b30*/  @P0 SYNCS.ARRIVE.TRANS64.RED.A1T0 RZ, [R0+URZ], RZ ;  /* 0x000000ff00ff09a7 */ /* 0x0007e600081004ff */
.L_x_146:
[----:B------:R-:W-:Y:S01]  /*8b40*/  R2UR UR5, R47 ;  /* 0x000000002f0572ca */ /* 0x000fe200000e0000 */
[----:B------:R-:W-:Y:S01]  /*8b50*/  UISETP.NE.AND UP0, UPT, UR61, URZ, UPT ;  /* 0x000000ff3d00728c */ /* 0x000fe2000bf05270 */
[----:B------:R-:W-:Y:S01]  /*8b60*/  R2UR UR4, R48 ;  /* 0x00000000300472ca */ /* 0x000fe200000e0000 */
[----:B------:R-:W-:Y:S01]  /*8b70*/  UIADD3 UR47, UPT, UPT, UR47, 0x4, URZ ;  /* 0x000000042f2f7890 */ /* 0x000fe2000fffe0ff */
[----:B------:R-:W-:Y:S01]  /*8b80*/  ISETP.NE.AND P0, PT, R52, 0x2, PT ;  /* 0x000000023400780c */ /* 0x000fe20003f05270 */
[----:B------:R-:W-:Y:S01]  /*8b90*/  UMOV UR36, UR60 ;  /* 0x0000003c00247c82 */ /* 0x000fe20008000000 */
[----:B------:R-:W-:Y:S02]  /*8ba0*/  ISETP.NE.AND P1, PT, R22, 0x4, PT ;  /* 0x000000041600780c */ /* 0x000fe40003f25270 */
[----:B------:R-:W-:Y:S02]  /*8bb0*/  SEL R2, RZ, 0x1, P0 ;  /* 0x00000001ff027807 */ /* 0x000fe40000000000 */
[----:B---3--:R-:W-:Y:S02]  /*8bc0*/  SEL R0, RZ, 0x1, P1 ;  /* 0x00000001ff007807 */ /* 0x008fe40000800000 */
[----:B------:R-:W-:Y:S01]  /*8bd0*/  LOP3.LUT R53, R53, R2, RZ, 0x3c, !PT ;  /* 0x0000000235357212 */ /* 0x000fe200078e3cff */
[----:B------:R-:W-:Y:S01]  /*8be0*/  UIADD3 UR20, UPT, UPT, UR37, UR5, URZ ;  /* 0x0000000525147290 */ /* 0x000fe2000fffe0ff */
[----:B------:R-:W-:Y:S01]  /*8bf0*/  LOP3.LUT R54, R54, R0, RZ, 0x3c, !PT ;  /* 0x0000000036367212 */ /* 0x000fe200078e3cff */
[----:B------:R-:W-:Y:S01]  /*8c00*/  UIADD3 UR16, UPT, UPT, UR38, UR4, URZ ;  /* 0x0000000426107290 */ /* 0x000fe2000fffe0ff */
[----:B------:R-:W-:Y:S02]  /*8c10*/  SEL R52, R52, RZ, P0 ;  /* 0x000000ff34347207 */ /* 0x000fe40000000000 */
[----:B------:R-:W-:Y:S01]  /*8c20*/  SEL R22, R22, RZ, P1 ;  /* 0x000000ff16167207 */ /* 0x000fe20000800000 */
[----:B------:R-:W-:Y:S08]  /*8c30*/  BRA.U UP0, `(.L_x_147) ;  /* 0xffffffcd00b07547 */ /* 0x000ff0000b83ffff */
[----:B------:R-:W-:-:S13]  /*8c40*/  R2UR UR4, R49 ;  /* 0x00000000310472ca */ /* 0x000fda00000e0000 */
[----:B------:R-:W-:-:S09]  /*8c50*/  UISETP.NE.AND UP0, UPT, UR4, URZ, UPT ;  /* 0x000000ff0400728c */ /* 0x000fd2000bf05270 */
[----:B------:R-:W-:Y:S05]  /*8c60*/  BRA.U !UP0, `(.L_x_148) ;  /* 0x0000000108487547 */ /* 0x000fea000b800000 */
[----:B------:R-:W3:Y:S02]  /*8c70*/  LDCU.64 UR4, c[0x0][0x890] ;  /* 0x00011200ff0477ac */ /* 0x000ee40008000a00 */
[----:B---3--:R-:W-:-:S04]  /*8c80*/  UISETP.NE.U32.AND UP0, UPT, UR4, URZ, UPT ;  /* 0x000000ff0400728c */ /* 0x008fc8000bf05070 */
[----:B------:R-:W-:-:S09]  /*8c90*/  UISETP.NE.AND.EX UP0, UPT, UR5, URZ, UPT, UP0 ;  /* 0x000000ff0500728c */ /* 0x000fd2000bf05300 */
[----:B------:R-:W-:Y:S05]  /*8ca0*/  BRA.U UP0, `(.L_x_149) ;  /* 0x00000001000c7547 */ /* 0x000fea000b800000 */
[----:B------:R-:W-:-:S13]  /*8cb0*/  FSETP.NEU.AND P0, PT, R27, RZ, PT ;  /* 0x000000ff1b00720b */ /* 0x000fda0003f0d000 */
[----:B------:R-:W-:Y:S05]  /*8cc0*/  @!P0 EXIT ;  /* 0x000000000000894d */ /* 0x000fea0003800000 */
[----:B------:R-:W-:Y:S05]  /*8cd0*/  BRA `(.L_x_148) ;  /* 0x00000000002c7947 */ /* 0x000fea0003800000 */
.L_x_149:
[----:B------:R-:W-:Y:S01]  /*8ce0*/  ISETP.NE.AND P0, PT, R51, RZ, PT ;  /* 0x000000ff3300720c */ /* 0x000fe20003f05270 */
[----:B------:R-:W-:-:S12]  /*8cf0*/  BSSY.RECONVERGENT B0, `(.L_x_148) ;  /* 0x0000009000007945 */ /* 0x000fd80003800200 */
[----:B------:R-:W-:Y:S05]  /*8d00*/  @P0 BRA `(.L_x_150) ;  /* 0x0000000000140947 */ /* 0x000fea0003800000 */
[----:B------:R-:W3:Y:S02]  /*8d10*/  LDCU.64 UR4, c[0x0][0x888] ;  /* 0x00011100ff0477ac */ /* 0x000ee40008000a00 */
[----:B---3--:R-:W-:-:S04]  /*8d20*/  ISETP.NE.U32.AND P0, PT, RZ, UR4, PT ;  /* 0x00000004ff007c0c */ /* 0x008fc8000bf05070 */
[----:B------:R-:W-:-:S13]  /*8d30*/  ISETP.NE.AND.EX P0, PT, RZ, UR5, PT, P0 ;  /* 0x00000005ff007c0c */ /* 0x000fda000bf05300 */
[----:B------:R-:W-:Y:S05]  /*8d40*/  @!P0 EXIT ;  /* 0x000000000000894d */ /* 0x000fea0003800000 */
[----:B------:R-:W-:Y:S05]  /*8d50*/  BRA `(.L_x_151) ;  /* 0x0000000000087947 */ /* 0x000fea0003800000 */
.L_x_150:
[----:B------:R-:W-:-:S13]  /*8d60*/  FSETP.NEU.AND P0, PT, R27, RZ, PT ;  /* 0x000000ff1b00720b */ /* 0x000fda0003f0d000 */
[----:B------:R-:W-:Y:S05]  /*8d70*/  @!P0 EXIT ;  /* 0x000000000000894d */ /* 0x000fea0003800000 */
.L_x_151:
[----:B------:R-:W-:Y:S05]  /*8d80*/  BSYNC.RECONVERGENT B0 ;  /* 0x0000000000007941 */ /* 0x000fea0003800200 */
.L_x_148:
[----:B------:R-:W3:Y:S01]  /*8d90*/  S2UR UR5, SR_CgaCtaId ;  /* 0x00000000000579c3 */ /* 0x000ee20000008800 */
[----:B------:R-:W-:Y:S01]  /*8da0*/  ULEA UR4, UR46, UR44, 0x3 ;  /* 0x0000002c2e047291 */ /* 0x000fe2000f8e18ff */
[----:B------:R-:W-:-:S04]  /*8db0*/  DEPBAR.LE SB0, 0x0 ;  /* 0x000080000000791a */ /* 0x000fc80000000000 */
[----:B------:R-:W-:-:S04]  /*8dc0*/  UIADD3 UR4, UPT, UPT, UR4, 0x130, URZ ;  /* 0x0000013004047890 */ /* 0x000fc8000fffe0ff */
[----:B---3--:R-:W-:-:S09]  /*8dd0*/  UPRMT UR4, UR5, 0x654, UR4 ;  /* 0x0000065405047896 */ /* 0x008fd20008000004 */
[----:B------:R-:W-:Y:S01]  /*8de0*/  SYNCS.ARRIVE.TRANS64.RED.A1T0 RZ, [UR4], RZ ;  /* 0x000000ffffff79a7 */ /* 0x000fe20008100404 */
[----:B------:R-:W-:Y:S05]  /*8df0*/  EXIT ;  /* 0x000000000000794d */ /* 0x000fea0003800000 */
.L_x_25:
[----:B--2---:R2:W3:Y:S02]  /*8e00*/  SYNCS.PHASECHK.TRANS64.TRYWAIT P0, [R0+URZ+0x1d0], R2 ;  /* 0x0001d002000075a7 */ /* 0x0044e400080011ff */
[----:B---3--:R-:W-:Y:S05]  /*8e10*/  @!P0 NANOSLEEP.SYNCS 0x989680 ;  /* 0x009896800000895d */ /* 0x008fea0003900000 */
[----:B------:R-:W3:Y:S02]  /*8e20*/  @!P0 SYNCS.PHASECHK.TRANS64 P0, [R0+URZ+0x1d0], R2 ;  /* 0x0001d002000085a7 */ /* 0x000ee400080010ff */
[----:B---3--:R-:W-:Y:S05]  /*8e30*/  @!P0 BRA `(.L_x_25) ;  /* 0xfffffffc00f08947 */ /* 0x008fea000383ffff */
[----:B------:R-:W-:Y:S05]  /*8e40*/  BRA `(.L_x_152) ;  /* 0xffffff8c00207947 */ /* 0x000fea000383ffff */
.L_x_28:
[----:B--2---:R-:W-:-:S07]  /*8e50*/  MOV R0, UR33 ;  /* 0x0000002100007c02 */ /* 0x004fce0008000f00 */
.L_x_153:
[----:B--2---:R2:W3:Y:S02]  /*8e60*/  SYNCS.PHASECHK.TRANS64.TRYWAIT P0, [R0+URZ+0x88], R3 ;  /* 0x00008803000075a7 */ /* 0x0044e400080011ff */
[----:B---3--:R-:W-:Y:S05]  /*8e70*/  @!P0 NANOSLEEP.SYNCS 0x989680 ;  /* 0x009896800000895d */ /* 0x008fea0003900000 */
[----:B------:R-:W3:Y:S02]  /*8e80*/  @!P0 SYNCS.PHASECHK.TRANS64 P0, [R0+URZ+0x88], R3 ;  /* 0x00008803000085a7 */ /* 0x000ee400080010ff */
[----:B---3--:R-:W-:Y:S05]  /*8e90*/  @!P0 BRA `(.L_x_153) ;  /* 0xfffffffc00f08947 */ /* 0x008fea000383ffff */
[----:B------:R-:W-:Y:S05]  /*8ea0*/  BRA `(.L_x_27) ;  /* 0xffffff8c00607947 */ /* 0x000fea000383ffff */
.L_x_35:
[----:B-1----:R-:W-:-:S07]  /*8eb0*/  MOV R0, UR17 ;  /* 0x0000001100007c02 */ /* 0x002fce0008000f00 */
.L_x_154:
[----:B-1----:R1:W2:Y:S02]  /*8ec0*/  SYNCS.PHASECHK.TRANS64.TRYWAIT P0, [R0+URZ+0x88], R3 ;  /* 0x00008803000075a7 */ /* 0x0022a400080011ff */
[----:B--2---:R-:W-:Y:S05]  /*8ed0*/  @!P0 NANOSLEEP.SYNCS 0x989680 ;  /* 0x009896800000895d */ /* 0x004fea0003900000 */
[----:B------:R-:W2:Y:S02]  /*8ee0*/  @!P0 SYNCS.PHASECHK.TRANS64 P0, [R0+URZ+0x88], R3 ;  /* 0x00008803000085a7 */ /* 0x000ea400080010ff */
[----:B--2---:R-:W-:Y:S05]  /*8ef0*/  @!P0 BRA `(.L_x_154) ;  /* 0xfffffffc00f08947 */ /* 0x004fea000383ffff */
[----:B------:R-:W-:Y:S05]  /*8f00*/  BRA `(.L_x_34) ;  /* 0xffffff9000207947 */ /* 0x000fea000383ffff */
.L_x_40:
[----:B-1----:R1:W2:Y:S02]  /*8f10*/  SYNCS.PHASECHK.TRANS64.TRYWAIT P0, [R3+URZ+0x160], R0 ;  /* 0x00016000030075a7 */ /* 0x0022a400080011ff */
[----:B--2---:R-:W-:Y:S05]  /*8f20*/  @!P0 NANOSLEEP.SYNCS 0x989680 ;  /* 0x009896800000895d */ /* 0x004fea0003900000 */
[----:B------:R-:W2:Y:S02]  /*8f30*/  @!P0 SYNCS.PHASECHK.TRANS64 P0, [R3+URZ+0x160], R0 ;  /* 0x00016000030085a7 */ /* 0x000ea400080010ff */
[----:B--2---:R-:W-:Y:S05]  /*8f40*/  @!P0 BRA `(.L_x_40) ;  /* 0xfffffffc00f08947 */ /* 0x004fea000383ffff */
[----:B------:R-:W-:Y:S05]  /*8f50*/  BRA `(.L_x_155) ;  /* 0xffffff9000c07947 */ /* 0x000fea000383ffff */
.L_x_44:
[----:B------:R-:W-:-:S07]  /*8f60*/  MOV R0, UR4 ;  /* 0x0000000400007c02 */ /* 0x000fce0008000f00 */
.L_x_156:
[----:B-1----:R1:W2:Y:S02]  /*8f70*/  SYNCS.PHASECHK.TRANS64.TRYWAIT P0, [R0+URZ], R2 ;  /* 0x00000002000075a7 */ /* 0x0022a400080011ff */
[----:B--2---:R-:W-:Y:S05]  /*8f80*/  @!P0 NANOSLEEP.SYNCS 0x989680 ;  /* 0x009896800000895d */ /* 0x004fea0003900000 */
[----:B------:R-:W2:Y:S02]  /*8f90*/  @!P0 SYNCS.PHASECHK.TRANS64 P0, [R0+URZ], R2 ;  /* 0x00000002000085a7 */ /* 0x000ea400080010ff */
[----:B--2---:R-:W-:Y:S05]  /*8fa0*/  @!P0 BRA `(.L_x_156) ;  /* 0xfffffffc00f08947 */ /* 0x004fea000383ffff */
[----:B------:R-:W-:Y:S05]  /*8fb0*/  BRA `(.L_x_157) ;  /* 0xffffff98006c7947 */ /* 0x000fea000383ffff */
.L_x_45:
[----:B------:R-:W-:-:S07]  /*8fc0*/  MOV R0, UR5 ;  /* 0x0000000500007c02 */ /* 0x000fce0008000f00 */
.L_x_158:
[----:B-1----:R1:W2:Y:S02]  /*8fd0*/  SYNCS.PHASECHK.TRANS64.TRYWAIT P0, [R0+URZ], R3 ;  /* 0x00000003000075a7 */ /* 0x0022a400080011ff */
[----:B--2---:R-:W-:Y:S05]  /*8fe0*/  @!P0 NANOSLEEP.SYNCS 0x989680 ;  /* 0x009896800000895d */ /* 0x004fea0003900000 */
[----:B------:R-:W2:Y:S02]  /*8ff0*/  @!P0 SYNCS.PHASECHK.TRANS64 P0, [R0+URZ], R3 ;  /* 0x00000003000085a7 */ /* 0x000ea400080010ff */
[----:B--2---:R-:W-:Y:S05]  /*9000*/  @!P0 BRA `(.L_x_158) ;  /* 0xfffffffc00f08947 */ /* 0x004fea000383ffff */
[----:B------:R-:W-:Y:S05]  /*9010*/  BRA `(.L_x_159) ;  /* 0xffffff9800787947 */ /* 0x000fea000383ffff */
.L_x_46:
[----:B------:R-:W-:-:S07]  /*9020*/  MOV R0, UR5 ;  /* 0x0000000500007c02 */ /* 0x000fce0008000f00 */
.L_x_160:
[----:B-1----:R1:W2:Y:S02]  /*9030*/  SYNCS.PHASECHK.TRANS64.TRYWAIT P0, [R0+URZ], R3 ;  /* 0x00000003000075a7 */ /* 0x0022a400080011ff */
[----:B--2---:R-:W-:Y:S05]  /*9040*/  @!P0 NANOSLEEP.SYNCS 0x989680 ;  /* 0x009896800000895d */ /* 0x004fea0003900000 */
[----:B------:R-:W2:Y:S02]  /*9050*/  @!P0 SYNCS.PHASECHK.TRANS64 P0, [R0+URZ], R3 ;  /* 0x00000003000085a7 */ /* 0x000ea400080010ff */
[----:B--2---:R-:W-:Y:S05]  /*9060*/  @!P0 BRA `(.L_x_160) ;  /* 0xfffffffc00f08947 */ /* 0x004fea000383ffff */
[----:B------:R-:W-:Y:S05]  /*9070*/  BRA `(.L_x_161) ;  /* 0xffffff9800847947 */ /* 0x000fea000383ffff */
.L_x_47:
[----:B------:R-:W-:-:S07]  /*9080*/  MOV R0, UR5 ;  /* 0x0000000500007c02 */ /* 0x000fce0008000f00 */
.L_x_162:
[----:B-1----:R1:W2:Y:S02]  /*9090*/  SYNCS.PHASECHK.TRANS64.TRYWAIT P0, [R0+URZ], R3 ;  /* 0x00000003000075a7 */ /* 0x0022a400080011ff */
[----:B--2---:R-:W-:Y:S05]  /*90a0*/  @!P0 NANOSLEEP.SYNCS 0x989680 ;  /* 0x009896800000895d */ /* 0x004fea0003900000 */
[----:B------:R-:W2:Y:S02]  /*90b0*/  @!P0 SYNCS.PHASECHK.TRANS64 P0, [R0+URZ], R3 ;  /* 0x00000003000085a7 */ /* 0x000ea400080010ff */
[----:B--2---:R-:W-:Y:S05]  /*90c0*/  @!P0 BRA `(.L_x_162) ;  /* 0xfffffffc00f08947 */ /* 0x004fea000383ffff */
[----:B------:R-:W-:Y:S05]  /*90d0*/  BRA `(.L_x_163) ;  /* 0xffffff9800907947 */ /* 0x000fea000383ffff */
.L_x_48:
[----:B------:R-:W-:-:S07]  /*90e0*/  MOV R0, UR5 ;  /* 0x0000000500007c02 */ /* 0x000fce0008000f00 */
.L_x_164:
[----:B-1----:R1:W2:Y:S02]  /*90f0*/  SYNCS.PHASECHK.TRANS64.TRYWAIT P0, [R0+URZ], R3 ;  /* 0x00000003000075a7 */ /* 0x0022a400080011ff */
[----:B--2---:R-:W-:Y:S05]  /*9100*/  @!P0 NANOSLEEP.SYNCS 0x989680 ;  /* 0x009896800000895d */ /* 0x004fea0003900000 */
[----:B------:R-:W2:Y:S02]  /*9110*/  @!P0 SYNCS.PHASECHK.TRANS64 P0, [R0+URZ], R3 ;  /* 0x00000003000085a7 */ /* 0x000ea400080010ff */
[----:B--2---:R-:W-:Y:S05]  /*9120*/  @!P0 BRA `(.L_x_164) ;  /* 0xfffffffc00f08947 */ /* 0x004fea000383ffff */
[----:B------:R-:W-:Y:S05]  /*9130*/  BRA `(.L_x_165) ;  /* 0xffffff98009c7947 */ /* 0x000fea000383ffff */
.L_x_49:
[----:B------:R-:W-:-:S07]  /*9140*/  MOV R0, UR5 ;  /* 0x0000000500007c02 */ /* 0x000fce0008000f00 */
.L_x_166:
[----:B-1----:R1:W2:Y:S02]  /*9150*/  SYNCS.PHASECHK.TRANS64.TRYWAIT P0, [R0+URZ], R3 ;  /* 0x00000003000075a7 */ /* 0x0022a400080011ff */
[----:B--2---:R-:W-:Y:S05]  /*9160*/  @!P0 NANOSLEEP.SYNCS 0x989680 ;  /* 0x009896800000895d */ /* 0x004fea0003900000 */
[----:B------:R-:W2:Y:S02]  /*9170*/  @!P0 SYNCS.PHASECHK.TRANS64 P0, [R0+URZ], R3 ;  /* 0x00000003000085a7 */ /* 0x000ea400080010ff */
[----:B--2---:R-:W-:Y:S05]  /*9180*/  @!P0 BRA `(.L_x_166) ;  /* 0xfffffffc00f08947 */ /* 0x004fea000383ffff */
[----:B------:R-:W-:Y:S05]  /*9190*/  BRA `(.L_x_167) ;  /* 0xffffff9800a87947 */ /* 0x000fea000383ffff */
.L_x_50:
[----:B------:R-:W-:-:S07]  /*91a0*/  MOV R0, UR5 ;  /* 0x0000000500007c02 */ /* 0x000fce0008000f00 */
.L_x_168:
[----:B-1----:R1:W2:Y:S02]  /*91b0*/  SYNCS.PHASECHK.TRANS64.TRYWAIT P0, [R0+URZ], R3 ;  /* 0x00000003000075a7 */ /* 0x0022a400080011ff */
[----:B--2---:R-:W-:Y:S05]  /*91c0*/  @!P0 NANOSLEEP.SYNCS 0x989680 ;  /* 0x009896800000895d */ /* 0x004fea0003900000 */
[----:B------:R-:W2:Y:S02]  /*91d0*/  @!P0 SYNCS.PHASECHK.TRANS64 P0, [R0+URZ], R3 ;  /* 0x00000003000085a7 */ /* 0x000ea400080010ff */
[----:B--2---:R-:W-:Y:S05]  /*91e0*/  @!P0 BRA `(.L_x_168) ;  /* 0xfffffffc00f08947 */ /* 0x004fea000383ffff */
[----:B------:R-:W-:Y:S05]  /*91f0*/  BRA `(.L_x_169) ;  /* 0xffffff9800b47947 */ /* 0x000fea000383ffff */
.L_x_51:
[----:B------:R-:W-:-:S07]  /*9200*/  MOV R0, UR5 ;  /* 0x0000000500007c02 */ /* 0x000fce0008000f00 */
.L_x_170:
[----:B-1----:R1:W2:Y:S02]  /*9210*/  SYNCS.PHASECHK.TRANS64.TRYWAIT P0, [R0+URZ], R3 ;  /* 0x00000003000075a7 */ /* 0x0022a400080011ff */
[----:B--2---:R-:W-:Y:S05]  /*9220*/  @!P0 NANOSLEEP.SYNCS 0x989680 ;  /* 0x009896800000895d */ /* 0x004fea0003900000 */
[----:B------:R-:W2:Y:S02]  /*9230*/  @!P0 SYNCS.PHASECHK.TRANS64 P0, [R0+URZ], R3 ;  /* 0x00000003000085a7 */ /* 0x000ea400080010ff */
[----:B--2---:R-:W-:Y:S05]  /*9240*/  @!P0 BRA `(.L_x_170) ;  /* 0xfffffffc00f08947 */ /* 0x004fea000383ffff */
[----:B------:R-:W-:Y:S05]  /*9250*/  BRA `(.L_x_171) ;  /* 0xffffff9800c07947 */ /* 0x000fea000383ffff */
.L_x_52:
[----:B------:R-:W-:-:S07]  /*9260*/  MOV R0, UR5 ;  /* 0x0000000500007c02 */ /* 0x000fce0008000f00 */
.L_x_172:
[----:B-1----:R1:W2:Y:S02]  /*9270*/  SYNCS.PHASECHK.TRANS64.TRYWAIT P0, [R0+URZ], R3 ;  /* 0x00000003000075a7 */ /* 0x0022a400080011ff */
[----:B--2---:R-:W-:Y:S05]  /*9280*/  @!P0 NANOSLEEP.SYNCS 0x989680 ;  /* 0x009896800000895d */ /* 0x004fea0003900000 */
[----:B------:R-:W2:Y:S02]  /*9290*/  @!P0 SYNCS.PHASECHK.TRANS64 P0, [R0+URZ], R3 ;  /* 0x00000003000085a7 */ /* 0x000ea400080010ff */
[----:B--2---:R-:W-:Y:S05]  /*92a0*/  @!P0 BRA `(.L_x_172) ;  /* 0xfffffffc00f08947 */ /* 0x004fea000383ffff */
[----:B------:R-:W-:Y:S05]  /*92b0*/  BRA `(.L_x_173) ;  /* 0xffffff9800cc7947 */ /* 0x000fea000383ffff */
.L_x_53:
[----:B------:R-:W-:-:S07]  /*92c0*/  MOV R0, UR5 ;  /* 0x0000000500007c02 */ /* 0x000fce0008000f00 */
.L_x_174:
[----:B-1----:R1:W2:Y:S02]  /*92d0*/  SYNCS.PHASECHK.TRANS64.TRYWAIT P0, [R0+URZ], R3 ;  /* 0x00000003000075a7 */ /* 0x0022a400080011ff */
[----:B--2---:R-:W-:Y:S05]  /*92e0*/  @!P0 NANOSLEEP.SYNCS 0x989680 ;  /* 0x009896800000895d */ /* 0x004fea0003900000 */
[----:B------:R-:W2:Y:S02]  /*92f0*/  @!P0 SYNCS.PHASECHK.TRANS64 P0, [R0+URZ], R3 ;  /* 0x00000003000085a7 */ /* 0x000ea400080010ff */
[----:B--2---:R-:W-:Y:S05]  /*9300*/  @!P0 BRA `(.L_x_174) ;  /* 0xfffffffc00f08947 */ /* 0x004fea000383ffff */
[----:B------:R-:W-:Y:S05]  /*9310*/  BRA `(.L_x_175) ;  /* 0xffffff9800d87947 */ /* 0x000fea000383ffff */
.L_x_54:
[----:B------:R-:W-:-:S07]  /*9320*/  MOV R0, UR5 ;  /* 0x0000000500007c02 */ /* 0x000fce0008000f00 */
.L_x_176:
[----:B-1----:R1:W2:Y:S02]  /*9330*/  SYNCS.PHASECHK.TRANS64.TRYWAIT P0, [R0+URZ], R3 ;  /* 0x00000003000075a7 */ /* 0x0022a400080011ff */
[----:B--2---:R-:W-:Y:S05]  /*9340*/  @!P0 NANOSLEEP.SYNCS 0x989680 ;  /* 0x009896800000895d */ /* 0x004fea0003900000 */
[----:B------:R-:W2:Y:S02]  /*9350*/  @!P0 SYNCS.PHASECHK.TRANS64 P0, [R0+URZ], R3 ;  /* 0x00000003000085a7 */ /* 0x000ea400080010ff */
[----:B--2---:R-:W-:Y:S05]  /*9360*/  @!P0 BRA `(.L_x_176) ;  /* 0xfffffffc00f08947 */ /* 0x004fea000383ffff */
[----:B------:R-:W-:Y:S05]  /*9370*/  BRA `(.L_x_177) ;  /* 0xffffff9800e47947 */ /* 0x000fea000383ffff */
.L_x_55:
[----:B------:R-:W-:-:S07]  /*9380*/  MOV R0, UR5 ;  /* 0x0000000500007c02 */ /* 0x000fce0008000f00 */
.L_x_178:
[----:B-1----:R1:W2:Y:S02]  /*9390*/  SYNCS.PHASECHK.TRANS64.TRYWAIT P0, [R0+URZ], R3 ;  /* 0x00000003000075a7 */ /* 0x0022a400080011ff */
[----:B--2---:R-:W-:Y:S05]  /*93a0*/  @!P0 NANOSLEEP.SYNCS 0x989680 ;  /* 0x009896800000895d */ /* 0x004fea0003900000 */
[----:B------:R-:W2:Y:S02]  /*93b0*/  @!P0 SYNCS.PHASECHK.TRANS64 P0, [R0+URZ], R3 ;  /* 0x00000003000085a7 */ /* 0x000ea400080010ff */
[----:B--2---:R-:W-:Y:S05]  /*93c0*/  @!P0 BRA `(.L_x_178) ;  /* 0xfffffffc00f08947 */ /* 0x004fea000383ffff */
[----:B------:R-:W-:Y:S05]  /*93d0*/  BRA `(.L_x_179) ;  /* 0xffffff9800f07947 */ /* 0x000fea000383ffff */
.L_x_56:
[----:B------:R-:W-:-:S07]  /*93e0*/  MOV R0, UR5 ;  /* 0x0000000500007c02 */ /* 0x000fce0008000f00 */
.L_x_180:
[----:B-1----:R1:W2:Y:S02]  /*93f0*/  SYNCS.PHASECHK.TRANS64.TRYWAIT P0, [R0+URZ], R3 ;  /* 0x00000003000075a7 */ /* 0x0022a400080011ff */
[----:B--2---:R-:W-:Y:S05]  /*9400*/  @!P0 NANOSLEEP.SYNCS 0x989680 ;  /* 0x009896800000895d */ /* 0x004fea0003900000 */
[----:B------:R-:W2:Y:S02]  /*9410*/  @!P0 SYNCS.PHASECHK.TRANS64 P0, [R0+URZ], R3 ;  /* 0x00000003000085a7 */ /* 0x000ea400080010ff */
[----:B--2---:R-:W-:Y:S05]  /*9420*/  @!P0 BRA `(.L_x_180) ;  /* 0xfffffffc00f08947 */ /* 0x004fea000383ffff */
[----:B------:R-:W-:Y:S05]  /*9430*/  BRA `(.L_x_181) ;  /* 0xffffff9800fc7947 */ /* 0x000fea000383ffff */
.L_x_57:
[----:B------:R-:W-:-:S07]  /*9440*/  MOV R0, UR5 ;  /* 0x0000000500007c02 */ /* 0x000fce0008000f00 */
.L_x_182:
[----:B-1----:R1:W2:Y:S02]  /*9450*/  SYNCS.PHASECHK.TRANS64.TRYWAIT P0, [R0+URZ], R3 ;  /* 0x00000003000075a7 */ /* 0x0022a400080011ff */
[----:B--2---:R-:W-:Y:S05]  /*9460*/  @!P0 NANOSLEEP.SYNCS 0x989680 ;  /* 0x009896800000895d */ /* 0x004fea0003900000 */
[----:B------:R-:W2:Y:S02]  /*9470*/  @!P0 SYNCS.PHASECHK.TRANS64 P0, [R0+URZ], R3 ;  /* 0x00000003000085a7 */ /* 0x000ea400080010ff */
[----:B--2---:R-:W-:Y:S05]  /*9480*/  @!P0 BRA `(.L_x_182) ;  /* 0xfffffffc00f08947 */ /* 0x004fea000383ffff */
[----:B------:R-:W-:Y:S05]  /*9490*/  BRA `(.L_x_183) ;  /* 0xffffff9c00087947 */ /* 0x000fea000383ffff */
.L_x_58:
[----:B------:R-:W-:-:S07]  /*94a0*/  MOV R0, UR5 ;  /* 0x0000000500007c02 */ /* 0x000fce0008000f00 */
.L_x_184:
[----:B-1----:R1:W2:Y:S02]  /*94b0*/  SYNCS.PHASECHK.TRANS64.TRYWAIT P0, [R0+URZ], R3 ;  /* 0x00000003000075a7 */ /* 0x0022a400080011ff */
[----:B--2---:R-:W-:Y:S05]  /*94c0*/  @!P0 NANOSLEEP.SYNCS 0x989680 ;  /* 0x009896800000895d */ /* 0x004fea0003900000 */
[----:B------:R-:W2:Y:S02]  /*94d0*/  @!P0 SYNCS.PHASECHK.TRANS64 P0, [R0+URZ], R3 ;  /* 0x00000003000085a7 */ /* 0x000ea400080010ff */
[----:B--2---:R-:W-:Y:S05]  /*94e0*/  @!P0 BRA `(.L_x_184) ;  /* 0xfffffffc00f08947 */ /* 0x004fea000383ffff */
[----:B------:R-:W-:Y:S05]  /*94f0*/  BRA `(.L_x_185) ;  /* 0xffffff9c00147947 */ /* 0x000fea000383ffff */
.L_x_59:
[----:B------:R-:W-:-:S07]  /*9500*/  MOV R0, UR5 ;  /* 0x0000000500007c02 */ /* 0x000fce0008000f00 */
.L_x_186:
[----:B-1----:R1:W2:Y:S02]  /*9510*/  SYNCS.PHASECHK.TRANS64.TRYWAIT P0, [R0+URZ], R3 ;  /* 0x00000003000075a7 */ /* 0x0022a400080011ff */
[----:B--2---:R-:W-:Y:S05]  /*9520*/  @!P0 NANOSLEEP.SYNCS 0x989680 ;  /* 0x009896800000895d */ /* 0x004fea0003900000 */
[----:B------:R-:W2:Y:S02]  /*9530*/  @!P0 SYNCS.PHASECHK.TRANS64 P0, [R0+URZ], R3 ;  /* 0x00000003000085a7 */ /* 0x000ea400080010ff */
[----:B--2---:R-:W-:Y:S05]  /*9540*/  @!P0 BRA `(.L_x_186) ;  /* 0xfffffffc00f08947 */ /* 0x004fea000383ffff */
[----:B------:R-:W-:Y:S05]  /*9550*/  BRA `(.L_x_187) ;  /* 0xffffff9c00207947 */ /* 0x000fea000383ffff */
.L_x_62:
[----:B-1----:R1:W2:Y:S02]  /*9560*/  SYNCS.PHASECHK.TRANS64.TRYWAIT P0, [R2+URZ+0x1c0], R4 ;  /* 0x0001c004020075a7 */ /* 0x0022a400080011ff */
[----:B--2---:R-:W-:Y:S05]  /*9570*/  @!P0 NANOSLEEP.SYNCS 0x989680 ;  /* 0x009896800000895d */ /* 0x004fea0003900000 */
[----:B------:R-:W2:Y:S02]  /*9580*/  @!P0 SYNCS.PHASECHK.TRANS64 P0, [R2+URZ+0x1c0], R4 ;  /* 0x0001c004020085a7 */ /* 0x000ea400080010ff */
[----:B--2---:R-:W-:Y:S05]  /*9590*/  @!P0 BRA `(.L_x_62) ;  /* 0xfffffffc00f08947 */ /* 0x004fea000383ffff */
[----:B------:R-:W-:Y:S05]  /*95a0*/  BRA `(.L_x_188) ;  /* 0xffffff9c00847947 */ /* 0x000fea000383ffff */
.L_x_63:
[----:B------:R-:W-:-:S07]  /*95b0*/  MOV R2, UR4 ;  /* 0x0000000400027c02 */ /* 0x000fce0008000f00 */
.L_x_189:
[----:B-1----:R1:W2:Y:S02]  /*95c0*/  SYNCS.PHASECHK.TRANS64.TRYWAIT P0, [R2+URZ+0x170], R5 ;  /* 0x00017005020075a7 */ /* 0x0022a400080011ff */
[----:B--2---:R-:W-:Y:S05]  /*95d0*/  @!P0 NANOSLEEP.SYNCS 0x989680 ;  /* 0x009896800000895d */ /* 0x004fea0003900000 */
[----:B------:R-:W2:Y:S02]  /*95e0*/  @!P0 SYNCS.PHASECHK.TRANS64 P0, [R2+URZ+0x170], R5 ;  /* 0x00017005020085a7 */ /* 0x000ea400080010ff */
[----:B--2---:R-:W-:Y:S05]  /*95f0*/  @!P0 BRA `(.L_x_189) ;  /* 0xfffffffc00f08947 */ /* 0x004fea000383ffff */
[----:B------:R-:W-:Y:S05]  /*9600*/  BRA `(.L_x_190) ;  /* 0xffffff9c00947947 */ /* 0x000fea000383ffff */
.L_x_64:
[----:B-1----:R1:W2:Y:S02]  /*9610*/  SYNCS.PHASECHK.TRANS64.TRYWAIT P1, [R2+URZ+0x160], R4 ;  /* 0x00016004020075a7 */ /* 0x0022a400080211ff */
[----:B--2---:R-:W-:Y:S05]  /*9620*/  @!P1 NANOSLEEP.SYNCS 0x989680 ;  /* 0x009896800000995d */ /* 0x004fea0003900000 */
[----:B------:R-:W2:Y:S02]  /*9630*/  @!P1 SYNCS.PHASECHK.TRANS64 P1, [R2+URZ+0x160], R4 ;  /* 0x00016004020095a7 */ /* 0x000ea400080210ff */
[----:B--2---:R-:W-:Y:S05]  /*9640*/  @!P1 BRA `(.L_x_64) ;  /* 0xfffffffc00f09947 */ /* 0x004fea000383ffff */
[----:B------:R-:W-:Y:S05]  /*9650*/  BRA `(.L_x_191) ;  /* 0xffffff9c00c47947 */ /* 0x000fea000383ffff */
.L_x_67:
[----:B------:R-:W-:-:S07]  /*9660*/  MOV R0, UR4 ;  /* 0x0000000400007c02 */ /* 0x000fce0008000f00 */
.L_x_192:
[----:B-1----:R1:W2:Y:S02]  /*9670*/  SYNCS.PHASECHK.TRANS64.TRYWAIT P0, [R0+URZ+0x170], R2 ;  /* 0x00017002000075a7 */ /* 0x0022a400080011ff */
[----:B--2---:R-:W-:Y:S05]  /*9680*/  @!P0 NANOSLEEP.SYNCS 0x989680 ;  /* 0x009896800000895d */ /* 0x004fea0003900000 */
[----:B------:R-:W2:Y:S02]  /*9690*/  @!P0 SYNCS.PHASECHK.TRANS64 P0, [R0+URZ+0x170], R2 ;  /* 0x00017002000085a7 */ /* 0x000ea400080010ff */
[----:B--2---:R-:W-:Y:S05]  /*96a0*/  @!P0 BRA `(.L_x_192) ;  /* 0xfffffffc00f08947 */ /* 0x004fea000383ffff */
[----:B------:R-:W-:Y:S05]  /*96b0*/  BRA `(.L_x_66) ;  /* 0xffffffa000187947 */ /* 0x000fea000383ffff */
.L_x_74:
[----:B-1----:R1:W2:Y:S02]  /*96c0*/  SYNCS.PHASECHK.TRANS64.TRYWAIT P1, [R0+URZ+0x160], R2 ;  /* 0x00016002000075a7 */ /* 0x0022a400080211ff */
[----:B--2---:R-:W-:Y:S05]  /*96d0*/  @!P1 NANOSLEEP.SYNCS 0x989680 ;  /* 0x009896800000995d */ /* 0x004fea0003900000 */
[----:B------:R-:W2:Y:S02]  /*96e0*/  @!P1 SYNCS.PHASECHK.TRANS64 P1, [R0+URZ+0x160], R2 ;  /* 0x00016002000095a7 */ /* 0x000ea400080210ff */
[----:B--2---:R-:W-:Y:S05]  /*96f0*/  @!P1 BRA `(.L_x_74) ;  /* 0xfffffffc00f09947 */ /* 0x004fea000383ffff */
[----:B------:R-:W-:Y:S05]  /*9700*/  BRA `(.L_x_193) ;  /* 0xffffffa400807947 */ /* 0x000fea000383ffff */
.L_x_75:
[----:B------:R-:W-:-:S07]  /*9710*/  MOV R2, UR23 ;  /* 0x0000001700027c02 */ /* 0x000fce0008000f00 */
.L_x_194:
[----:B-1----:R1:W2:Y:S02]  /*9720*/  SYNCS.PHASECHK.TRANS64.TRYWAIT P0, [R2+URZ+0x1a0], R0 ;  /* 0x0001a000020075a7 */ /* 0x0022a400080011ff */
[----:B--2---:R-:W-:Y:S05]  /*9730*/  @!P0 NANOSLEEP.SYNCS 0x989680 ;  /* 0x009896800000895d */ /* 0x004fea0003900000 */
[----:B------:R-:W2:Y:S02]  /*9740*/  @!P0 SYNCS.PHASECHK.TRANS64 P0, [R2+URZ+0x1a0], R0 ;  /* 0x0001a000020085a7 */ /* 0x000ea400080010ff */
[----:B--2---:R-:W-:Y:S05]  /*9750*/  @!P0 BRA `(.L_x_194) ;  /* 0xfffffffc00f08947 */ /* 0x004fea000383ffff */
[----:B------:R-:W-:Y:S05]  /*9760*/  BRA `(.L_x_195) ;  /* 0xffffffa400d07947 */ /* 0x000fea000383ffff */
.L_x_78:
[----:B------:R-:W-:Y:S07]  /*9770*/  MOV R0, UR5 ;  /* 0x0000000500007c02 */ /* 0x000fee0008000f00 */
.L_x_196:
[----:B-1----:R1:W2:Y:S02]  /*9780*/  SYNCS.PHASECHK.TRANS64.TRYWAIT P0, [R0+URZ], R2 ;  /* 0x00000002000075a7 */ /* 0x0022a400080011ff */
[----:B--2---:R-:W-:Y:S05]  /*9790*/  @!P0 NANOSLEEP.SYNCS 0x989680 ;  /* 0x009896800000895d */ /* 0x004fea0003900000 */
[----:B------:R-:W2:Y:S02]  /*97a0*/  @!P0 SYNCS.PHASECHK.TRANS64 P0, [R0+URZ], R2 ;  /* 0x00000002000085a7 */ /* 0x000ea400080010ff */
[----:B--2---:R-:W-:Y:S05]  /*97b0*/  @!P0 BRA `(.L_x_196) ;  /* 0xfffffffc00f08947 */ /* 0x004fea000383ffff */
[----:B------:R-:W-:Y:S05]  /*97c0*/  BRA `(.L_x_77) ;  /* 0xffffffa400ec7947 */ /* 0x000fea000383ffff */
.L_x_81:
[----:B------:R-:W-:-:S07]  /*97d0*/  MOV R0, UR4 ;  /* 0x0000000400007c02 */ /* 0x000fce0008000f00 */
.L_x_197:
[----:B--2---:R2:W4:Y:S02]  /*97e0*/  SYNCS.PHASECHK.TRANS64.TRYWAIT P0, [R0+URZ], R2 ;  /* 0x00000002000075a7 */ /* 0x00452400080011ff */
[----:B----4-:R-:W-:Y:S05]  /*97f0*/  @!P0 NANOSLEEP.SYNCS 0x989680 ;  /* 0x009896800000895d */ /* 0x010fea0003900000 */
[----:B------:R-:W4:Y:S02]  /*9800*/  @!P0 SYNCS.PHASECHK.TRANS64 P0, [R0+URZ], R2 ;  /* 0x00000002000085a7 */ /* 0x000f2400080010ff */
[----:B----4-:R-:W-:Y:S05]  /*9810*/  @!P0 BRA `(.L_x_197) ;  /* 0xfffffffc00f08947 */ /* 0x010fea000383ffff */
[----:B------:R-:W-:Y:S05]  /*9820*/  BRA `(.L_x_198) ;  /* 0xffffffa800a07947 */ /* 0x000fea000383ffff */
.L_x_82:
[----:B------:R-:W-:-:S07]  /*9830*/  MOV R0, UR5 ;  /* 0x0000000500007c02 */ /* 0x000fce0008000f00 */
.L_x_199:
[----:B-1----:R1:W2:Y:S02]  /*9840*/  SYNCS.PHASECHK.TRANS64.TRYWAIT P0, [R0+URZ], R3 ;  /* 0x00000003000075a7 */ /* 0x0022a400080011ff */
[----:B--2---:R-:W-:Y:S05]  /*9850*/  @!P0 NANOSLEEP.SYNCS 0x989680 ;  /* 0x009896800000895d */ /* 0x004fea0003900000 */
[----:B------:R-:W2:Y:S02]  /*9860*/  @!P0 SYNCS.PHASECHK.TRANS64 P0, [R0+URZ], R3 ;  /* 0x00000003000085a7 */ /* 0x000ea400080010ff */
[----:B--2---:R-:W-:Y:S05]  /*9870*/  @!P0 BRA `(.L_x_199) ;  /* 0xfffffffc00f08947 */ /* 0x004fea000383ffff */
[----:B------:R-:W-:Y:S05]  /*9880*/  BRA `(.L_x_200) ;  /* 0xffffffa800ac7947 */ /* 0x000fea000383ffff */
.L_x_83:
[----:B------:R-:W-:-:S07]  /*9890*/  MOV R0, UR5 ;  /* 0x0000000500007c02 */ /* 0x000fce0008000f00 */
.L_x_201:
[----:B-1----:R1:W2:Y:S02]  /*98a0*/  SYNCS.PHASECHK.TRANS64.TRYWAIT P0, [R0+URZ], R3 ;  /* 0x00000003000075a7 */ /* 0x0022a400080011ff */
[----:B--2---:R-:W-:Y:S05]  /*98b0*/  @!P0 NANOSLEEP.SYNCS 0x989680 ;  /* 0x009896800000895d */ /* 0x004fea0003900000 */
[----:B------:R-:W2:Y:S02]  /*98c0*/  @!P0 SYNCS.PHASECHK.TRANS64 P0, [R0+URZ], R3 ;  /* 0x00000003000085a7 */ /* 0x000ea400080010ff */
[----:B--2---:R-:W-:Y:S05]  /*98d0*/  @!P0 BRA `(.L_x_201) ;  /* 0xfffffffc00f08947 */ /* 0x004fea000383ffff */
[----:B------:R-:W-:Y:S05]  /*98e0*/  BRA `(.L_x_202) ;  /* 0xffffffa800b87947 */ /* 0x000fea000383ffff */
.L_x_84:
[----:B-1----:R-:W-:-:S07]  /*98f0*/  MOV R0, UR4 ;  /* 0x0000000400007c02 */ /* 0x002fce0008000f00 */
.L_x_203:
[----:B-1----:R1:W2:Y:S02]  /*9900*/  SYNCS.PHASECHK.TRANS64.TRYWAIT P0, [R0+URZ], R2 ;  /* 0x00000002000075a7 */ /* 0x0022a400080011ff */
[----:B--2---:R-:W-:Y:S05]  /*9910*/  @!P0 NANOSLEEP.SYNCS 0x989680 ;  /* 0x009896800000895d */ /* 0x004fea0003900000 */
[----:B------:R-:W2:Y:S02]  /*9920*/  @!P0 SYNCS.PHASECHK.TRANS64 P0, [R0+URZ], R2 ;  /* 0x00000002000085a7 */ /* 0x000ea400080010ff */
[----:B--2---:R-:W-:Y:S05]  /*9930*/  @!P0 BRA `(.L_x_203) ;  /* 0xfffffffc00f08947 */ /* 0x004fea000383ffff */
[----:B------:R-:W-:Y:S05]  /*9940*/  BRA `(.L_x_204) ;  /* 0xffffffa800c47947 */ /* 0x000fea000383ffff */
.L_x_89:
[----:B--2---:R2:W3:Y:S02]  /*9950*/  SYNCS.PHASECHK.TRANS64.TRYWAIT P0, [R12+URZ+0x160], R0 ;  /* 0x000160000c0075a7 */ /* 0x0044e400080011ff */
[----:B---3--:R-:W-:Y:S05]  /*9960*/  @!P0 NANOSLEEP.SYNCS 0x989680 ;  /* 0x009896800000895d */ /* 0x008fea0003900000 */
[----:B------:R-:W3:Y:S02]  /*9970*/  @!P0 SYNCS.PHASECHK.TRANS64 P0, [R12+URZ+0x160], R0 ;  /* 0x000160000c0085a7 */ /* 0x000ee400080010ff */
[----:B---3--:R-:W-:Y:S05]  /*9980*/  @!P0 BRA `(.L_x_89) ;  /* 0xfffffffc00f08947 */ /* 0x008fea000383ffff */
[----:B------:R-:W-:Y:S05]  /*9990*/  BRA `(.L_x_205) ;  /* 0xffffffac00f47947 */ /* 0x000fea000383ffff */
.L_x_92:
[----:B--2---:R-:W-:Y:S07]  /*99a0*/  MOV R0, UR21 ;  /* 0x0000001500007c02 */ /* 0x004fee0008000f00 */
.L_x_206:
[----:B--2---:R2:W3:Y:S02]  /*99b0*/  SYNCS.PHASECHK.TRANS64.TRYWAIT P2, [R0+URZ+0x158], R6 ;  /* 0x00015806000075a7 */ /* 0x0044e400080411ff */
[----:B---3--:R-:W-:Y:S05]  /*99c0*/  @!P2 NANOSLEEP.SYNCS 0x989680 ;  /* 0x009896800000a95d */ /* 0x008fea0003900000 */
[----:B------:R-:W3:Y:S02]  /*99d0*/  @!P2 SYNCS.PHASECHK.TRANS64 P2, [R0+URZ+0x158], R6 ;  /* 0x000158060000a5a7 */ /* 0x000ee400080410ff */
[----:B---3--:R-:W-:Y:S05]  /*99e0*/  @!P2 BRA `(.L_x_206) ;  /* 0xfffffffc00f0a947 */ /* 0x008fea000383ffff */
[----:B------:R-:W-:Y:S05]  /*99f0*/  BRA `(.L_x_91) ;  /* 0xffffffb4005c7947 */ /* 0x000fea000383ffff */
.L_x_95:
[----:B------:R-:W-:Y:S07]  /*9a00*/  MOV R0, UR21 ;  /* 0x0000001500007c02 */ /* 0x000fee0008000f00 */
.L_x_207:
[----:B--2---:R2:W3:Y:S02]  /*9a10*/  SYNCS.PHASECHK.TRANS64.TRYWAIT P0, [R0+URZ+0x130], R9 ;  /* 0x00013009000075a7 */ /* 0x0044e400080011ff */
[----:B---3--:R-:W-:Y:S05]  /*9a20*/  @!P0 NANOSLEEP.SYNCS 0x989680 ;  /* 0x009896800000895d */ /* 0x008fea0003900000 */
[----:B------:R-:W3:Y:S02]  /*9a30*/  @!P0 SYNCS.PHASECHK.TRANS64 P0, [R0+URZ+0x130], R9 ;  /* 0x00013009000085a7 */ /* 0x000ee400080010ff */
[----:B---3--:R-:W-:Y:S05]  /*9a40*/  @!P0 BRA `(.L_x_207) ;  /* 0xfffffffc00f08947 */ /* 0x008fea000383ffff */
[----:B------:R-:W-:Y:S05]  /*9a50*/  BRA `(.L_x_208) ;  /* 0xffffffb400b87947 */ /* 0x000fea000383ffff */
.L_x_96:
[----:B------:R-:W-:Y:S07]  /*9a60*/  MOV R0, UR21 ;  /* 0x0000001500007c02 */ /* 0x000fee0008000f00 */
.L_x_209:
[----:B--2---:R2:W3:Y:S02]  /*9a70*/  SYNCS.PHASECHK.TRANS64.TRYWAIT P0, [R0+URZ+0x138], R9 ;  /* 0x00013809000075a7 */ /* 0x0044e400080011ff */
[----:B---3--:R-:W-:Y:S05]  /*9a80*/  @!P0 NANOSLEEP.SYNCS 0x989680 ;  /* 0x009896800000895d */ /* 0x008fea0003900000 */
[----:B------:R-:W3:Y:S02]  /*9a90*/  @!P0 SYNCS.PHASECHK.TRANS64 P0, [R0+URZ+0x138], R9 ;  /* 0x00013809000085a7 */ /* 0x000ee400080010ff */
[----:B---3--:R-:W-:Y:S05]  /*9aa0*/  @!P0 BRA `(.L_x_209) ;  /* 0xfffffffc00f08947 */ /* 0x008fea000383ffff */
[----:B------:R-:W-:Y:S05]  /*9ab0*/  BRA `(.L_x_210) ;  /* 0xffffffb400f07947 */ /* 0x000fea000383ffff */
.L_x_97:
[----:B------:R-:W-:Y:S07]  /*9ac0*/  MOV R0, UR21 ;  /* 0x0000001500007c02 */ /* 0x000fee0008000f00 */
.L_x_211:
[----:B--2---:R2:W3:Y:S02]  /*9ad0*/  SYNCS.PHASECHK.TRANS64.TRYWAIT P0, [R0+URZ+0x140], R9 ;  /* 0x00014009000075a7 */ /* 0x0044e400080011ff */
[----:B---3--:R-:W-:Y:S05]  /*9ae0*/  @!P0 NANOSLEEP.SYNCS 0x989680 ;  /* 0x009896800000895d */ /* 0x008fea0003900000 */
[----:B------:R-:W3:Y:S02]  /*9af0*/  @!P0 SYNCS.PHASECHK.TRANS64 P0, [R0+URZ+0x140], R9 ;  /* 0x00014009000085a7 */ /* 0x000ee400080010ff */
[----:B---3--:R-:W-:Y:S05]  /*9b00*/  @!P0 BRA `(.L_x_211) ;  /* 0xfffffffc00f08947 */ /* 0x008fea000383ffff */
[----:B------:R-:W-:Y:S05]  /*9b10*/  BRA `(.L_x_212) ;  /* 0xffffffb800347947 */ /* 0x000fea000383ffff */
.L_x_98:
[----:B------:R-:W-:Y:S07]  /*9b20*/  MOV R0, UR21 ;  /* 0x0000001500007c02 */ /* 0x000fee0008000f00 */
.L_x_213:
[----:B--2---:R2:W3:Y:S02]  /*9b30*/  SYNCS.PHASECHK.TRANS64.TRYWAIT P0, [R0+URZ+0x148], R9 ;  /* 0x00014809000075a7 */ /* 0x0044e400080011ff */
[----:B---3--:R-:W-:Y:S05]  /*9b40*/  @!P0 NANOSLEEP.SYNCS 0x989680 ;  /* 0x009896800000895d */ /* 0x008fea0003900000 */
[----:B------:R-:W3:Y:S02]  /*9b50*/  @!P0 SYNCS.PHASECHK.TRANS64 P0, [R0+URZ+0x148], R9 ;  /* 0x00014809000085a7 */ /* 0x000ee400080010ff */
[----:B---3--:R-:W-:Y:S05]  /*9b60*/  @!P0 BRA `(.L_x_213) ;  /* 0xfffffffc00f08947 */ /* 0x008fea000383ffff */
[----:B------:R-:W-:Y:S05]  /*9b70*/  BRA `(.L_x_214) ;  /* 0xffffffb800747947 */ /* 0x000fea000383ffff */
.L_x_100:
[----:B------:R-:W-:-:S07]  /*9b80*/  MOV R0, UR21 ;  /* 0x0000001500007c02 */ /* 0x000fce0008000f00 */
.L_x_215:
[----:B---3--:R3:W4:Y:S02]  /*9b90*/  SYNCS.PHASECHK.TRANS64.TRYWAIT P0, [R0+URZ+0x130], R2 ;  /* 0x00013002000075a7 */ /* 0x00872400080011ff */
[----:B----4-:R-:W-:Y:S05]  /*9ba0*/  @!P0 NANOSLEEP.SYNCS 0x989680 ;  /* 0x009896800000895d */ /* 0x010fea0003900000 */
[----:B------:R-:W4:Y:S02]  /*9bb0*/  @!P0 SYNCS.PHASECHK.TRANS64 P0, [R0+URZ+0x130], R2 ;  /* 0x00013002000085a7 */ /* 0x000f2400080010ff */
[----:B----4-:R-:W-:Y:S05]  /*9bc0*/  @!P0 BRA `(.L_x_215) ;  /* 0xfffffffc00f08947 */ /* 0x010fea000383ffff */
[----:B------:R-:W-:Y:S05]  /*9bd0*/  BRA `(.L_x_216) ;  /* 0xffffffb800ec7947 */ /* 0x000fea000383ffff */
.L_x_101:
[----:B---3--:R-:W-:-:S07]  /*9be0*/  MOV R0, UR21 ;  /* 0x0000001500007c02 */ /* 0x008fce0008000f00 */
.L_x_217:
[----:B---3--:R3:W4:Y:S02]  /*9bf0*/  SYNCS.PHASECHK.TRANS64.TRYWAIT P0, [R0+URZ+0x138], R2 ;  /* 0x00013802000075a7 */ /* 0x00872400080011ff */
[----:B----4-:R-:W-:Y:S05]  /*9c00*/  @!P0 NANOSLEEP.SYNCS 0x989680 ;  /* 0x009896800000895d */ /* 0x010fea0003900000 */
[----:B------:R-:W4:Y:S02]  /*9c10*/  @!P0 SYNCS.PHASECHK.TRANS64 P0, [R0+URZ+0x138], R2 ;  /* 0x00013802000085a7 */ /* 0x000f2400080010ff */
[----:B----4-:R-:W-:Y:S05]  /*9c20*/  @!P0 BRA `(.L_x_217) ;  /* 0xfffffffc00f08947 */ /* 0x010fea000383ffff */
[----:B------:R-:W-:Y:S05]  /*9c30*/  BRA `(.L_x_218) ;  /* 0xffffffb800dc7947 */ /* 0x000fea000383ffff */
.L_x_102:
[----:B---3--:R-:W-:-:S07]  /*9c40*/  MOV R0, UR21 ;  /* 0x0000001500007c02 */ /* 0x008fce0008000f00 */
.L_x_219:
[----:B---3--:R3:W4:Y:S02]  /*9c50*/  SYNCS.PHASECHK.TRANS64.TRYWAIT P0, [R0+URZ+0x140], R2 ;  /* 0x00014002000075a7 */ /* 0x00872400080011ff */
[----:B----4-:R-:W-:Y:S05]  /*9c60*/  @!P0 NANOSLEEP.SYNCS 0x989680 ;  /* 0x009896800000895d */ /* 0x010fea0003900000 */
[----:B------:R-:W4:Y:S02]  /*9c70*/  @!P0 SYNCS.PHASECHK.TRANS64 P0, [R0+URZ+0x140], R2 ;  /* 0x00014002000085a7 */ /* 0x000f2400080010ff */
[----:B----4-:R-:W-:Y:S05]  /*9c80*/  @!P0 BRA `(.L_x_219) ;  /* 0xfffffffc00f08947 */ /* 0x010fea000383ffff */
[----:B------:R-:W-:Y:S05]  /*9c90*/  BRA `(.L_x_220) ;  /* 0xffffffb800cc7947 */ /* 0x000fea000383ffff */
.L_x_104:
[----:B-1----:R1:W2:Y:S02]  /*9ca0*/  SYNCS.PHASECHK.TRANS64.TRYWAIT P0, [R3+URZ+0x160], R0 ;  /* 0x00016000030075a7 */ /* 0x0022a400080011ff */
[----:B--2---:R-:W-:Y:S05]  /*9cb0*/  @!P0 NANOSLEEP.SYNCS 0x989680 ;  /* 0x009896800000895d */ /* 0x004fea0003900000 */
[----:B------:R-:W2:Y:S02]  /*9cc0*/  @!P0 SYNCS.PHASECHK.TRANS64 P0, [R3+URZ+0x160], R0 ;  /* 0x00016000030085a7 */ /* 0x000ea400080010ff */
[----:B--2---:R-:W-:Y:S05]  /*9cd0*/  @!P0 BRA `(.L_x_104) ;  /* 0xfffffffc00f08947 */ /* 0x004fea000383ffff */
[----:B------:R-:W-:Y:S05]  /*9ce0*/  BRA `(.L_x_221) ;  /* 0xffffffbc00987947 */ /* 0x000fea000383ffff */
.L_x_115:
[----:B-1----:R-:W-:Y:S04]  /*9cf0*/  MOV R0, UR44 ;  /* 0x0000002c00007c02 */ /* 0x002fe80008000f00 */
[----:B------:R1:W2:Y:S03]  /*9d00*/  SYNCS.PHASECHK.TRANS64.TRYWAIT P1, [R0+URZ+0x110], R3 ;  /* 0x00011003000075a7 */ /* 0x0002a600080211ff */
[----:B--2---:R-:W-:Y:S05]  /*9d10*/  @!P1 NANOSLEEP.SYNCS 0x989680 ;  /* 0x009896800000995d */ /* 0x004fea0003900000 */
[----:B------:R-:W2:Y:S02]  /*9d20*/  @!P1 SYNCS.PHASECHK.TRANS64 P1, [R0+URZ+0x110], R3 ;  /* 0x00011003000095a7 */ /* 0x000ea400080210ff */
[----:B--2---:R-:W-:Y:S05]  /*9d30*/  @!P1 BRA `(.L_x_115) ;  /* 0xfffffffc00ec9947 */ /* 0x004fea000383ffff */
[----:B------:R-:W-:Y:S05]  /*9d40*/  BRA `(.L_x_114) ;  /* 0xffffffc800fc7947 */ /* 0x000fea000383ffff */
.L_x_117:
[----:B-1----:R1:W3:Y:S02]  /*9d50*/  SYNCS.PHASECHK.TRANS64.TRYWAIT P0, [R26+URZ+0x180], R2 ;  /* 0x000180021a0075a7 */ /* 0x0022e400080011ff */
[----:B---3--:R-:W-:Y:S05]  /*9d60*/  @!P0 NANOSLEEP.SYNCS 0x989680 ;  /* 0x009896800000895d */ /* 0x008fea0003900000 */
[----:B------:R-:W3:Y:S02]  /*9d70*/  @!P0 SYNCS.PHASECHK.TRANS64 P0, [R26+URZ+0x180], R2 ;  /* 0x000180021a0085a7 */ /* 0x000ee400080010ff */
[----:B---3--:R-:W-:Y:S05]  /*9d80*/  @!P0 BRA `(.L_x_117) ;  /* 0xfffffffc00f08947 */ /* 0x008fea000383ffff */
[----:B------:R-:W-:Y:S05]  /*9d90*/  BRA `(.L_x_116) ;  /* 0xffffffcc00207947 */ /* 0x000fea000383ffff */
.L_x_126:
[----:B---3--:R3:W4:Y:S02]  /*9da0*/  SYNCS.PHASECHK.TRANS64.TRYWAIT P0, [R4+URZ+0x110], R0 ;  /* 0x00011000040075a7 */ /* 0x00872400080011ff */
[----:B----4-:R-:W-:Y:S05]  /*9db0*/  @!P0 NANOSLEEP.SYNCS 0x989680 ;  /* 0x009896800000895d */ /* 0x010fea0003900000 */
[----:B------:R-:W4:Y:S02]  /*9dc0*/  @!P0 SYNCS.PHASECHK.TRANS64 P0, [R4+URZ+0x110], R0 ;  /* 0x00011000040085a7 */ /* 0x000f2400080010ff */
[----:B----4-:R-:W-:Y:S05]  /*9dd0*/  @!P0 BRA `(.L_x_126) ;  /* 0xfffffffc00f08947 */ /* 0x010fea000383ffff */
[----:B------:R-:W-:Y:S05]  /*9de0*/  BRA `(.L_x_125) ;  /* 0xffffffd4000c7947 */ /* 0x000fea000383ffff */
.L_x_134:
[----:B-1----:R1:W4:Y:S02]  /*9df0*/  SYNCS.PHASECHK.TRANS64.TRYWAIT P0, [R2+URZ+0x110], R4 ;  /* 0x00011004020075a7 */ /* 0x00232400080011ff */
[----:B----4-:R-:W-:Y:S05]  /*9e00*/  @!P0 NANOSLEEP.SYNCS 0x989680 ;  /* 0x009896800000895d */ /* 0x010fea0003900000 */
[----:B------:R-:W4:Y:S02]  /*9e10*/  @!P0 SYNCS.PHASECHK.TRANS64 P0, [R2+URZ+0x110], R4 ;  /* 0x00011004020085a7 */ /* 0x000f2400080010ff */
[----:B----4-:R-:W-:Y:S05]  /*9e20*/  @!P0 BRA `(.L_x_134) ;  /* 0xfffffffc00f08947 */ /* 0x010fea000383ffff */
[----:B------:R-:W-:Y:S05]  /*9e30*/  BRA `(.L_x_133) ;  /* 0xffffffdc001c7947 */ /* 0x000fea000383ffff */
.L_x_142:
[----:B---3--:R3:W4:Y:S02]  /*9e40*/  SYNCS.PHASECHK.TRANS64.TRYWAIT P0, [R3+URZ+0x110], R0 ;  /* 0x00011000030075a7 */ /* 0x00872400080011ff */
[----:B----4-:R-:W-:Y:S05]  /*9e50*/  @!P0 NANOSLEEP.SYNCS 0x989680 ;  /* 0x009896800000895d */ /* 0x010fea0003900000 */
[----:B------:R-:W4:Y:S02]  /*9e60*/  @!P0 SYNCS.PHASECHK.TRANS64 P0, [R3+URZ+0x110], R0 ;  /* 0x00011000030085a7 */ /* 0x000f2400080010ff */
[----:B----4-:R-:W-:Y:S05]  /*9e70*/  @!P0 BRA `(.L_x_142) ;  /* 0xfffffffc00f08947 */ /* 0x010fea000383ffff */
[----:B------:R-:W-:Y:S05]  /*9e80*/  BRA `(.L_x_141) ;  /* 0xffffffe400287947 */ /* 0x000fea000383ffff */
        .weak           $__internal_0_$__cuda_sm10x_tcgen05_guardrail_trap_col_being_dealloced_not_returned_by_alloc
        .type           $__internal_0_$__cuda_sm10x_tcgen05_guardrail_trap_col_being_dealloced_not_returned_by_alloc,@function
        .size           $__internal_0_$__cuda_sm10x_tcgen05_guardrail_trap_col_being_dealloced_not_returned_by_alloc,($__internal_1_$__cuda_sm10x_tcgen05_guardrail_trap_phase_invalid_during_alloc - $__internal_0_$__cuda_sm10x_tcgen05_guardrail_trap_col_being_dealloced_not_returned_by_alloc)
$__internal_0_$__cuda_sm10x_tcgen05_guardrail_trap_col_being_dealloced_not_returned_by_alloc:
[----:B------:R-:W-:Y:S05]  /*9e90*/  BPT.TRAP 0x1 ;  /* 0x000000040000795c */ /* 0x000fea0000300000 */
[----:B------:R-:W-:-:S04]  /*9ea0*/  HFMA2 R3, -RZ, RZ, 0, 0 ;  /* 0x00000000ff037431 */ /* 0x000fc800000001ff */
[----:B------:R-:W-:Y:S05]  /*9eb0*/  RET.REL.NODEC R2 `(_ZN7cutlass13device_kernelINS_4gemm6kernel13GemmUniversalIN4cute5tupleIJiiiiEEENS1_10collective13CollectiveMmaINS1_35MainloopSm100TmaUmmaWarpSpecializedILi17ELi2ELi4ENS5_IJNS4_1CILi1EEENSA_ILi2EEESB_EEEEENS5_IJNSA_ILi64EEENSA_ILi128EEENSA_ILi32EEEEEENS_10bfloat16_tENS5_IJlSB_lEEESJ_SK_NS4_8TiledMMAINS4_8MMA_AtomIJNS4_20SM100_MMA_F16BF16_SSISJ_SJ_fLi64ELi128ELNS4_4UMMA5MajorE0ELSP_0ELNSO_7ScaleInE0ELSQ_0EEEEEENS4_6LayoutINS5_IJSB_SB_SB_EEENS5_IJNSA_ILi0EEESV_SV_EEEEENS5_IJNS4_10UnderscoreESY_SY_EEEEENS4_23SM90_TMA_LOAD_MULTICASTENS4_14ComposedLayoutINS4_7SwizzleILi2ELi4ELi3EEENS4_18smem_ptr_flag_bitsILi16EEENST_INS5_IJNSA_ILi8EEESH_EEENS5_IJSH_SB_EEEEEEEvNS4_8identityENS4_13SM90_TMA_LOADES1B_vS1C_EENS_8epilogue10collective18CollectiveEpilogueINS1F_23Sm100TmaWarpSpecializedILi4ELi2ELi16ELb1ELb0EEEJSI_NS5_IJNST_ISF_SB_EENST_ISH_SB_EEEEESJ_SK_SJ_SK_NS1F_6fusion15FusionCallbacksIS1J_NS1N_17LinearCombinationISJ_fSJ_fLNS_15FloatRoundStyleE2EEESI_S1M_JEEENS4_5SM1004TMEM4LOAD26SM100_TMEM_LOAD_16dp256b4xES1D_S1B_NS4_17SM75_U32x4_LDSM_NENS4_14SM90_TMA_STOREES1B_NS4_17SM90_U32x4_STSM_NENS4_39AutoVectorizingCopyWithAssumedAlignmentILi128EEEEEEvvEEEEvNT_6ParamsE) ;  /* 0xffffff6002507950 */ /* 0x000fea0003c3ffff */
        .weak           $__internal_1_$__cuda_sm10x_tcgen05_guardrail_trap_phase_invalid_during_alloc
        .type           $__internal_1_$__cuda_sm10x_tcgen05_guardrail_trap_phase_invalid_during_alloc,@function
        .size           $__internal_1_$__cuda_sm10x_tcgen05_guardrail_trap_phase_invalid_during_alloc,($__internal_2_$__cuda_sm10x_tcgen05_guardrail_trap_unallocated_columns_being_dealloced - $__internal_1_$__cuda_sm10x_tcgen05_guardrail_trap_phase_invalid_during_alloc)
$__internal_1_$__cuda_sm10x_tcgen05_guardrail_trap_phase_invalid_during_alloc:
[----:B------:R-:W-:Y:S05]  /*9ec0*/  BPT.TRAP 0x1 ;  /* 0x000000040000795c */ /* 0x000fea0000300000 */
[----:B------:R-:W-:-:S04]  /*9ed0*/  MOV R5, 0x0 ;  /* 0x0000000000057802 */ /* 0x000fc80000000f00 */
[----:B------:R-:W-:Y:S05]  /*9ee0*/  RET.REL.NODEC R4 `(_ZN7cutlass13device_kernelINS_4gemm6kernel13GemmUniversalIN4cute5tupleIJiiiiEEENS1_10collective13CollectiveMmaINS1_35MainloopSm100TmaUmmaWarpSpecializedILi17ELi2ELi4ENS5_IJNS4_1CILi1EEENSA_ILi2EEESB_EEEEENS5_IJNSA_ILi64EEENSA_ILi128EEENSA_ILi32EEEEEENS_10bfloat16_tENS5_IJlSB_lEEESJ_SK_NS4_8TiledMMAINS4_8MMA_AtomIJNS4_20SM100_MMA_F16BF16_SSISJ_SJ_fLi64ELi128ELNS4_4UMMA5MajorE0ELSP_0ELNSO_7ScaleInE0ELSQ_0EEEEEENS4_6LayoutINS5_IJSB_SB_SB_EEENS5_IJNSA_ILi0EEESV_SV_EEEEENS5_IJNS4_10UnderscoreESY_SY_EEEEENS4_23SM90_TMA_LOAD_MULTICASTENS4_14ComposedLayoutINS4_7SwizzleILi2ELi4ELi3EEENS4_18smem_ptr_flag_bitsILi16EEENST_INS5_IJNSA_ILi8EEESH_EEENS5_IJSH_SB_EEEEEEEvNS4_8identityENS4_13SM90_TMA_LOADES1B_vS1C_EENS_8epilogue10collective18CollectiveEpilogueINS1F_23Sm100TmaWarpSpecializedILi4ELi2ELi16ELb1ELb0EEEJSI_NS5_IJNST_ISF_SB_EENST_ISH_SB_EEEEESJ_SK_SJ_SK_NS1F_6fusion15FusionCallbacksIS1J_NS1N_17LinearCombinationISJ_fSJ_fLNS_15FloatRoundStyleE2EEESI_S1M_JEEENS4_5SM1004TMEM4LOAD26SM100_TMEM_LOAD_16dp256b4xES1D_S1B_NS4_17SM75_U32x4_LDSM_NENS4_14SM90_TMA_STOREES1B_NS4_17SM90_U32x4_STSM_NENS4_39AutoVectorizingCopyWithAssumedAlignmentILi128EEEEEEvvEEEEvNT_6ParamsE) ;  /* 0xffffff6004447950 */ /* 0x000fea0003c3ffff */
        .weak           $__internal_2_$__cuda_sm10x_tcgen05_guardrail_trap_unallocated_columns_being_dealloced
        .type           $__internal_2_$__cuda_sm10x_tcgen05_guardrail_trap_unallocated_columns_being_dealloced,@function
        .size           $__internal_2_$__cuda_sm10x_tcgen05_guardrail_trap_unallocated_columns_being_dealloced,(.L_x_223 - $__internal_2_$__cuda_sm10x_tcgen05_guardrail_trap_unallocated_columns_being_dealloced)
$__internal_2_$__cuda_sm10x_tcgen05_guardrail_trap_unallocated_columns_being_dealloced:
[----:B------:R-:W-:Y:S05]  /*9ef0*/  BPT.TRAP 0x1 ;  /* 0x000000040000795c */ /* 0x000fea0000300000 */
[----:B------:R-:W-:-:S04]  /*9f00*/  HFMA2 R3, -RZ, RZ, 0, 0 ;  /* 0x00000000ff037431 */ /* 0x000fc800000001ff */
[----:B------:R-:W-:Y:S05]  /*9f10*/  RET.REL.NODEC R2 `(_ZN7cutlass13device_kernelINS_4gemm6kernel13GemmUniversalIN4cute5tupleIJiiiiEEENS1_10collective13CollectiveMmaINS1_35MainloopSm100TmaUmmaWarpSpecializedILi17ELi2ELi4ENS5_IJNS4_1CILi1EEENSA_ILi2EEESB_EEEEENS5_IJNSA_ILi64EEENSA_ILi128EEENSA_ILi32EEEEEENS_10bfloat16_tENS5_IJlSB_lEEESJ_SK_NS4_8TiledMMAINS4_8MMA_AtomIJNS4_20SM100_MMA_F16BF16_SSISJ_SJ_fLi64ELi128ELNS4_4UMMA5MajorE0ELSP_0ELNSO_7ScaleInE0ELSQ_0EEEEEENS4_6LayoutINS5_IJSB_SB_SB_EEENS5_IJNSA_ILi0EEESV_SV_EEEEENS5_IJNS4_10UnderscoreESY_SY_EEEEENS4_23SM90_TMA_LOAD_MULTICASTENS4_14ComposedLayoutINS4_7SwizzleILi2ELi4ELi3EEENS4_18smem_ptr_flag_bitsILi16EEENST_INS5_IJNSA_ILi8EEESH_EEENS5_IJSH_SB_EEEEEEEvNS4_8identityENS4_13SM90_TMA_LOADES1B_vS1C_EENS_8epilogue10collective18CollectiveEpilogueINS1F_23Sm100TmaWarpSpecializedILi4ELi2ELi16ELb1ELb0EEEJSI_NS5_IJNST_ISF_SB_EENST_ISH_SB_EEEEESJ_SK_SJ_SK_NS1F_6fusion15FusionCallbacksIS1J_NS1N_17LinearCombinationISJ_fSJ_fLNS_15FloatRoundStyleE2EEESI_S1M_JEEENS4_5SM1004TMEM4LOAD26SM100_TMEM_LOAD_16dp256b4xES1D_S1B_NS4_17SM75_U32x4_LDSM_NENS4_14SM90_TMA_STOREES1B_NS4_17SM90_U32x4_STSM_NENS4_39AutoVectorizingCopyWithAssumedAlignmentILi128EEEEEEvvEEEEvNT_6ParamsE) ;  /* 0xffffff6002387950 */ /* 0x000fea0003c3ffff */
.L_x_222:
[----:B------:R-:W-:-:S00]  /*9f20*/  BRA `(.L_x_222) ;  /* 0xfffffffc00fc7947 */ /* 0x000fc0000383ffff */
[----:B------:R-:W-:-:S00]  /*9f30*/  NOP ;  /* 0x0000000000007918 */ /* 0x000fc00000000000 */
        /* <DEDUP_REMOVED lines=12> */
.L_x_223:


//--------------------- .nv.global.init           --------------------------
	.section	.nv.global.init,"aw",@progbits
.nv.global.init:
	.type		$str$27,@object
	.size		$str$27,($str$28 - $str$27)
$str$27:
        /*0000*/ 	.byte	0x28, 0x61, 0x64, 0x64, 0x72, 0x65, 0x73, 0x73, 0x20, 0x26, 0x20, 0x6d, 0x61, 0x73, 0x6b, 0x29
        /*0010*/ 	.byte	0x20, 0x3d, 0x3d, 0x20, 0x30, 0x00
	.type		$str$28,@object
	.size		$str$28,($str$26 - $str$28)
$str$28:
        /*0016*/ 	.byte	0x2f, 0x74, 0x6d, 0x70, 0x2f, 0x63, 0x75, 0x74, 0x6c, 0x61, 0x73, 0x73, 0x5f, 0x73, 0x77, 0x65
        /*0026*/ 	.byte	0x65, 0x70, 0x5f, 0x73, 0x72, 0x63, 0x2f, 0x69, 0x6e, 0x63, 0x6c, 0x75, 0x64, 0x65, 0x2f, 0x63
        /*0036*/ 	.byte	0x75, 0x74, 0x65, 0x2f, 0x70, 0x6f, 0x69, 0x6e, 0x74, 0x65, 0x72, 0x5f, 0x66, 0x6c, 0x61, 0x67
        /*0046*/ 	.byte	0x67, 0x65, 0x64, 0x2e, 0x68, 0x70, 0x70, 0x00
	.type		$str$26,@object
	.size		$str$26,($str$25 - $str$26)
$str$26:
        /*004e*/ 	.byte	0x2f, 0x74, 0x6d, 0x70, 0x2f, 0x63, 0x75, 0x74, 0x6c, 0x61, 0x73, 0x73, 0x5f, 0x73, 0x77, 0x65
        /*005e*/ 	.byte	0x65, 0x70, 0x5f, 0x73, 0x72, 0x63, 0x2f, 0x69, 0x6e, 0x63, 0x6c, 0x75, 0x64, 0x65, 0x2f, 0x63
        /*006e*/ 	.byte	0x75, 0x74, 0x65, 0x2f, 0x61, 0x74, 0x6f, 0x6d, 0x2f, 0x63, 0x6f, 0x70, 0x79, 0x5f, 0x74, 0x72
        /*007e*/ 	.byte	0x61, 0x69, 0x74, 0x73, 0x5f, 0x73, 0x6d, 0x31, 0x30, 0x30, 0x2e, 0x68, 0x70, 0x70, 0x00
	.type		$str$25,@object
	.size		$str$25,(__unnamed_1 - $str$25)
$str$25:
        /*008d*/ 	.byte	0x28, 0x28, 0x75, 0x69, 0x6e, 0x74, 0x33, 0x32, 0x5f, 0x74, 0x28, 0x74, 0x68, 0x72, 0x65, 0x61
        /*009d*/ 	.byte	0x64, 0x49, 0x64, 0x78, 0x2e, 0x78, 0x29, 0x20, 0x2f, 0x20, 0x33, 0x32, 0x29, 0x20, 0x25, 0x20
        /*00ad*/ 	.byte	0x34, 0x29, 0x20, 0x3d, 0x3d, 0x20, 0x28, 0x28, 0x28, 0x74, 0x6d, 0x65, 0x6d, 0x5f, 0x61, 0x64
        /*00bd*/ 	.byte	0x64, 0x72, 0x20, 0x3e, 0x3e, 0x20, 0x31, 0x36, 0x29, 0x20, 0x2f, 0x20, 0x33, 0x32, 0x29, 0x20
        /*00cd*/ 	.byte	0x25, 0x20, 0x34, 0x29, 0x00
	.type		__unnamed_1,@object
	.size		__unnamed_1,(__unnamed_2 - __unnamed_1)
__unnamed_1:
        /*00d2*/ 	.byte	0x61, 0x75, 0x74, 0x6f, 0x20, 0x63, 0x75, 0x74, 0x65, 0x3a, 0x3a, 0x61, 0x73, 0x5f, 0x70, 0x6f
        /* <DEDUP_REMOVED lines=24> */
        /*0262*/ 	.byte	0x30, 0x34, 0x38, 0x3e, 0x3e, 0x3e, 0x3e, 0x5d, 0x00
	.type		__unnamed_2,@object
	.size		__unnamed_2,(.L_2 - __unnamed_2)
__unnamed_2:
        /* <DEDUP_REMOVED lines=45> */
        /*053b*/ 	.byte	0x3e, 0x3e, 0x3e, 0x5d, 0x00
.L_2:


//--------------------- .nv.shared._ZN7cutlass13device_kernelINS_4gemm6kernel13GemmUniversalIN4cute5tupleIJiiiiEEENS1_10collective13CollectiveMmaINS1_35MainloopSm100TmaUmmaWarpSpecializedILi17ELi2ELi4ENS5_IJNS4_1CILi1EEENSA_ILi2EEESB_EEEEENS5_IJNSA_ILi64EEENSA_ILi128EEENSA_ILi32EEEEEENS_10bfloat16_tENS5_IJlSB_lEEESJ_SK_NS4_8TiledMMAINS4_8MMA_AtomIJNS4_20SM100_MMA_F16BF16_SSISJ_SJ_fLi64ELi128ELNS4_4UMMA5MajorE0ELSP_0ELNSO_7ScaleInE0ELSQ_0EEEEEENS4_6LayoutINS5_IJSB_SB_SB_EEENS5_IJNSA_ILi0EEESV_SV_EEEEENS5_IJNS4_10UnderscoreESY_SY_EEEEENS4_23SM90_TMA_LOAD_MULTICASTENS4_14ComposedLayoutINS4_7SwizzleILi2ELi4ELi3EEENS4_18smem_ptr_flag_bitsILi16EEENST_INS5_IJNSA_ILi8EEESH_EEENS5_IJSH_SB_EEEEEEEvNS4_8identityENS4_13SM90_TMA_LOADES1B_vS1C_EENS_8epilogue10collective18CollectiveEpilogueINS1F_23Sm100TmaWarpSpecializedILi4ELi2ELi16ELb1ELb0EEEJSI_NS5_IJNST_ISF_SB_EENST_ISH_SB_EEEEESJ_SK_SJ_SK_NS1F_6fusion15FusionCallbacksIS1J_NS1N_17LinearCombinationISJ_fSJ_fLNS_15FloatRoundStyleE2EEESI_S1M_JEEENS4_5SM1004TMEM4LOAD26SM100_TMEM_LOAD_16dp256b4xES1D_S1B_NS4_17SM75_U32x4_LDSM_NENS4_14SM90_TMA_STOREES1B_NS4_17SM90_U32x4_STSM_NENS4_39AutoVectorizingCopyWithAssumedAlignmentILi128EEEEEEvvEEEEvNT_6ParamsE --------------------------
	.section	.nv.shared._ZN7cutlass13device_kernelINS_4gemm6kernel13GemmUniversalIN4cute5tupleIJiiiiEEENS1_10collective13CollectiveMmaINS1_35MainloopSm100TmaUmmaWarpSpecializedILi17ELi2ELi4ENS5_IJNS4_1CILi1EEENSA_ILi2EEESB_EEEEENS5_IJNSA_ILi64EEENSA_ILi128EEENSA_ILi32EEEEEENS_10bfloat16_tENS5_IJlSB_lEEESJ_SK_NS4_8TiledMMAINS4_8MMA_AtomIJNS4_20SM100_MMA_F16BF16_SSISJ_SJ_fLi64ELi128ELNS4_4UMMA5MajorE0ELSP_0ELNSO_7ScaleInE0ELSQ_0EEEEEENS4_6LayoutINS5_IJSB_SB_SB_EEENS5_IJNSA_ILi0EEESV_SV_EEEEENS5_IJNS4_10UnderscoreESY_SY_EEEEENS4_23SM90_TMA_LOAD_MULTICASTENS4_14ComposedLayoutINS4_7SwizzleILi2ELi4ELi3EEENS4_18smem_ptr_flag_bitsILi16EEENST_INS5_IJNSA_ILi8EEESH_EEENS5_IJSH_SB_EEEEEEEvNS4_8identityENS4_13SM90_TMA_LOADES1B_vS1C_EENS_8epilogue10collective18CollectiveEpilogueINS1F_23Sm100TmaWarpSpecializedILi4ELi2ELi16ELb1ELb0EEEJSI_NS5_IJNST_ISF_SB_EENST_ISH_SB_EEEEESJ_SK_SJ_SK_NS1F_6fusion15FusionCallbacksIS1J_NS1N_17LinearCombinationISJ_fSJ_fLNS_15FloatRoundStyleE2EEESI_S1M_JEEENS4_5SM1004TMEM4LOAD26SM100_TMEM_LOAD_16dp256b4xES1D_S1B_NS4_17SM75_U32x4_LDSM_NENS4_14SM90_TMA_STOREES1B_NS4_17SM90_U32x4_STSM_NENS4_39AutoVectorizingCopyWithAssumedAlignmentILi128EEEEEEvvEEEEvNT_6ParamsE,"aw",@nobits
	.sectionflags	@""
	.align	16
	.zero		1024


//--------------------- .nv.shared.reserved.0     --------------------------
	.section	.nv.shared.reserved.0,"aw",@nobits
	.weak		__nv_reservedSMEM_offset_0_alias
	.size		__nv_reservedSMEM_offset_0_alias, 0, 64
	.other		__nv_reservedSMEM_offset_0_alias,@"STO_CUDA_RESERVED_SHARED STV_DEFAULT"
__nv_reservedSMEM_offset_0_alias:
	.zero		0
.nv.shared.reserved.0:
	.zero		64
	.weak		__nv_reservedSMEM_tcgen05_partition
	.type		__nv_reservedSMEM_tcgen05_partition,@object
	.size		__nv_reservedSMEM_tcgen05_partition,(.L_0 - __nv_reservedSMEM_tcgen05_partition)
__nv_reservedSMEM_tcgen05_partition:
	.zero		32
.L_0:


//--------------------- .nv.global                --------------------------
	.section	.nv.global,"aw",@nobits
.nv.global:
	.type		_ZN40_INTERNAL_194f5792_4_k_cu_57c75b4a_305314cute1_E,@object
	.size		_ZN40_INTERNAL_194f5792_4_k_cu_57c75b4a_305314cute1_E,(_ZN40_INTERNAL_194f5792_4_k_cu_57c75b4a_305314cuda3std3__45__cpo6cbeginE - _ZN40_INTERNAL_194f5792_4_k_cu_57c75b4a_305314cute1_E)
_ZN40_INTERNAL_194f5792_4_k_cu_57c75b4a_305314cute1_E:
	.zero		1
	.type		_ZN40_INTERNAL_194f5792_4_k_cu_57c75b4a_305314cuda3std3__45__cpo6cbeginE,@object
	.size		_ZN40_INTERNAL_194f5792_4_k_cu_57c75b4a_305314cuda3std3__45__cpo6cbeginE,(_ZN40_INTERNAL_194f5792_4_k_cu_57c75b4a_305314cuda3std3__48in_placeE - _ZN40_INTERNAL_194f5792_4_k_cu_57c75b4a_305314cuda3std3__45__cpo6cbeginE)
_ZN40_INTERNAL_194f5792_4_k_cu_57c75b4a_305314cuda3std3__45__cpo6cbeginE:
	.zero		1
	.type		_ZN40_INTERNAL_194f5792_4_k_cu_57c75b4a_305314cuda3std3__48in_placeE,@object
	.size		_ZN40_INTERNAL_194f5792_4_k_cu_57c75b4a_305314cuda3std3__48in_placeE,(_ZN40_INTERNAL_194f5792_4_k_cu_57c75b4a_305314cuda3std6ranges3__45__cpo9iter_moveE - _ZN40_INTERNAL_194f5792_4_k_cu_57c75b4a_305314cuda3std3__48in_placeE)
_ZN40_INTERNAL_194f5792_4_k_cu_57c75b4a_305314cuda3std3__48in_placeE:
	.zero		1
	.type		_ZN40_INTERNAL_194f5792_4_k_cu_57c75b4a_305314cuda3std6ranges3__45__cpo9iter_moveE,@object
	.size		_ZN40_INTERNAL_194f5792_4_k_cu_57c75b4a_305314cuda3std6ranges3__45__cpo9iter_moveE,(_ZN40_INTERNAL_194f5792_4_k_cu_57c75b4a_305314cuda3std3__45__cpo5beginE - _ZN40_INTERNAL_194f5792_4_k_cu_57c75b4a_305314cuda3std6ranges3__45__cpo9iter_moveE)
_ZN40_INTERNAL_194f5792_4_k_cu_57c75b4a_305314cuda3std6ranges3__45__cpo9iter_moveE:
	.zero		1
	.type		_ZN40_INTERNAL_194f5792_4_k_cu_57c75b4a_305314cuda3std3__45__cpo5beginE,@object
	.size		_ZN40_INTERNAL_194f5792_4_k_cu_57c75b4a_305314cuda3std3__45__cpo5beginE,(_ZN40_INTERNAL_194f5792_4_k_cu_57c75b4a_305314cuda3std3__442_GLOBAL__N__194f5792_4_k_cu_57c75b4a_305316ignoreE - _ZN40_INTERNAL_194f5792_4_k_cu_57c75b4a_305314cuda3std3__45__cpo5beginE)
_ZN40_INTERNAL_194f5792_4_k_cu_57c75b4a_305314cuda3std3__45__cpo5beginE:
	.zero		1
	.type		_ZN40_INTERNAL_194f5792_4_k_cu_57c75b4a_305314cuda3std3__442_GLOBAL__N__194f5792_4_k_cu_57c75b4a_305316ignoreE,@object
	.size		_ZN40_INTERNAL_194f5792_4_k_cu_57c75b4a_305314cuda3std3__442_GLOBAL__N__194f5792_4_k_cu_57c75b4a_305316ignoreE,(_ZN40_INTERNAL_194f5792_4_k_cu_57c75b4a_305314cute7productE - _ZN40_INTERNAL_194f5792_4_k_cu_57c75b4a_305314cuda3std3__442_GLOBAL__N__194f5792_4_k_cu_57c75b4a_305316ignoreE)
_ZN40_INTERNAL_194f5792_4_k_cu_57c75b4a_305314cuda3std3__442_GLOBAL__N__194f5792_4_k_cu_57c75b4a_305316ignoreE:
	.zero		1
	.type		_ZN40_INTERNAL_194f5792_4_k_cu_57c75b4a_305314cute7productE,@object
	.size		_ZN40_INTERNAL_194f5792_4_k_cu_57c75b4a_305314cute7productE,(_ZN40_INTERNAL_194f5792_4_k_cu_57c75b4a_305314cuda3std3__45__cpo3endE - _ZN40_INTERNAL_194f5792_4_k_cu_57c75b4a_305314cute7productE)
_ZN40_INTERNAL_194f5792_4_k_cu_57c75b4a_305314cute7productE:
	.zero		1
	.type		_ZN40_INTERNAL_194f5792_4_k_cu_57c75b4a_305314cuda3std3__45__cpo3endE,@object
	.size		_ZN40_INTERNAL_194f5792_4_k_cu_57c75b4a_305314cuda3std3__45__cpo3endE,(_ZN40_INTERNAL_194f5792_4_k_cu_57c75b4a_305314cuda3std3__419piecewise_constructE - _ZN40_INTERNAL_194f5792_4_k_cu_57c75b4a_305314cuda3std3__45__cpo3endE)
_ZN40_INTERNAL_194f5792_4_k_cu_57c75b4a_305314cuda3std3__45__cpo3endE:
	.zero		1
	.type		_ZN40_INTERNAL_194f5792_4_k_cu_57c75b4a_305314cuda3std3__419piecewise_constructE,@object
	.size		_ZN40_INTERNAL_194f5792_4_k_cu_57c75b4a_305314cuda3std3__419piecewise_constructE,(_ZN40_INTERNAL_194f5792_4_k_cu_57c75b4a_305314cuda3std3__45__cpo4cendE - _ZN40_INTERNAL_194f5792_4_k_cu_57c75b4a_305314cuda3std3__419piecewise_constructE)
_ZN40_INTERNAL_194f5792_4_k_cu_57c75b4a_305314cuda3std3__419piecewise_constructE:
	.zero		1
	.type		_ZN40_INTERNAL_194f5792_4_k_cu_57c75b4a_305314cuda3std3__45__cpo4cendE,@object
	.size		_ZN40_INTERNAL_194f5792_4_k_cu_57c75b4a_305314cuda3std3__45__cpo4cendE,(_ZN40_INTERNAL_194f5792_4_k_cu_57c75b4a_305314cuda3std6ranges3__45__cpo4swapE - _ZN40_INTERNAL_194f5792_4_k_cu_57c75b4a_305314cuda3std3__45__cpo4cendE)
_ZN40_INTERNAL_194f5792_4_k_cu_57c75b4a_305314cuda3std3__45__cpo4cendE:
	.zero		1
	.type		_ZN40_INTERNAL_194f5792_4_k_cu_57c75b4a_305314cuda3std6ranges3__45__cpo4swapE,@object
	.size		_ZN40_INTERNAL_194f5792_4_k_cu_57c75b4a_305314cuda3std6ranges3__45__cpo4swapE,(.L_10 - _ZN40_INTERNAL_194f5792_4_k_cu_57c75b4a_305314cuda3std6ranges3__45__cpo4swapE)
_ZN40_INTERNAL_194f5792_4_k_cu_57c75b4a_305314cuda3std6ranges3__45__cpo4swapE:
	.zero		1
.L_10:


//--------------------- .nv.constant0._ZN7cutlass13device_kernelINS_4gemm6kernel13GemmUniversalIN4cute5tupleIJiiiiEEENS1_10collective13CollectiveMmaINS1_35MainloopSm100TmaUmmaWarpSpecializedILi17ELi2ELi4ENS5_IJNS4_1CILi1EEENSA_ILi2EEESB_EEEEENS5_IJNSA_ILi64EEENSA_ILi128EEENSA_ILi32EEEEEENS_10bfloat16_tENS5_IJlSB_lEEESJ_SK_NS4_8TiledMMAINS4_8MMA_AtomIJNS4_20SM100_MMA_F16BF16_SSISJ_SJ_fLi64ELi128ELNS4_4UMMA5MajorE0ELSP_0ELNSO_7ScaleInE0ELSQ_0EEEEEENS4_6LayoutINS5_IJSB_SB_SB_EEENS5_IJNSA_ILi0EEESV_SV_EEEEENS5_IJNS4_10UnderscoreESY_SY_EEEEENS4_23SM90_TMA_LOAD_MULTICASTENS4_14ComposedLayoutINS4_7SwizzleILi2ELi4ELi3EEENS4_18smem_ptr_flag_bitsILi16EEENST_INS5_IJNSA_ILi8EEESH_EEENS5_IJSH_SB_EEEEEEEvNS4_8identityENS4_13SM90_TMA_LOADES1B_vS1C_EENS_8epilogue10collective18CollectiveEpilogueINS1F_23Sm100TmaWarpSpecializedILi4ELi2ELi16ELb1ELb0EEEJSI_NS5_IJNST_ISF_SB_EENST_ISH_SB_EEEEESJ_SK_SJ_SK_NS1F_6fusion15FusionCallbacksIS1J_NS1N_17LinearCombinationISJ_fSJ_fLNS_15FloatRoundStyleE2EEESI_S1M_JEEENS4_5SM1004TMEM4LOAD26SM100_TMEM_LOAD_16dp256b4xES1D_S1B_NS4_17SM75_U32x4_LDSM_NENS4_14SM90_TMA_STOREES1B_NS4_17SM90_U32x4_STSM_NENS4_39AutoVectorizingCopyWithAssumedAlignmentILi128EEEEEEvvEEEEvNT_6ParamsE --------------------------
	.section	.nv.constant0._ZN7cutlass13device_kernelINS_4gemm6kernel13GemmUniversalIN4cute5tupleIJiiiiEEENS1_10collective13CollectiveMmaINS1_35MainloopSm100TmaUmmaWarpSpecializedILi17ELi2ELi4ENS5_IJNS4_1CILi1EEENSA_ILi2EEESB_EEEEENS5_IJNSA_ILi64EEENSA_ILi128EEENSA_ILi32EEEEEENS_10bfloat16_tENS5_IJlSB_lEEESJ_SK_NS4_8TiledMMAINS4_8MMA_AtomIJNS4_20SM100_MMA_F16BF16_SSISJ_SJ_fLi64ELi128ELNS4_4UMMA5MajorE0ELSP_0ELNSO_7ScaleInE0ELSQ_0EEEEEENS4_6LayoutINS5_IJSB_SB_SB_EEENS5_IJNSA_ILi0EEESV_SV_EEEEENS5_IJNS4_10UnderscoreESY_SY_EEEEENS4_23SM90_TMA_LOAD_MULTICASTENS4_14ComposedLayoutINS4_7SwizzleILi2ELi4ELi3EEENS4_18smem_ptr_flag_bitsILi16EEENST_INS5_IJNSA_ILi8EEESH_EEENS5_IJSH_SB_EEEEEEEvNS4_8identityENS4_13SM90_TMA_LOADES1B_vS1C_EENS_8epilogue10collective18CollectiveEpilogueINS1F_23Sm100TmaWarpSpecializedILi4ELi2ELi16ELb1ELb0EEEJSI_NS5_IJNST_ISF_SB_EENST_ISH_SB_EEEEESJ_SK_SJ_SK_NS1F_6fusion15FusionCallbacksIS1J_NS1N_17LinearCombinationISJ_fSJ_fLNS_15FloatRoundStyleE2EEESI_S1M_JEEENS4_5SM1004TMEM4LOAD26SM100_TMEM_LOAD_16dp256b4xES1D_S1B_NS4_17SM75_U32x4_LDSM_NENS4_14SM90_TMA_STOREES1B_NS4_17SM90_U32x4_STSM_NENS4_39AutoVectorizingCopyWithAssumedAlignmentILi128EEEEEEvvEEEEvNT_6ParamsE,"a",@progbits
	.sectionflags	@""
	.align	4
.nv.constant0._ZN7cutlass13device_kernelINS_4gemm6kernel13GemmUniversalIN4cute5tupleIJiiiiEEENS1_10collective13CollectiveMmaINS1_35MainloopSm100TmaUmmaWarpSpecializedILi17ELi2ELi4ENS5_IJNS4_1CILi1EEENSA_ILi2EEESB_EEEEENS5_IJNSA_ILi64EEENSA_ILi128EEENSA_ILi32EEEEEENS_10bfloat16_tENS5_IJlSB_lEEESJ_SK_NS4_8TiledMMAINS4_8MMA_AtomIJNS4_20SM100_MMA_F16BF16_SSISJ_SJ_fLi64ELi128ELNS4_4UMMA5MajorE0ELSP_0ELNSO_7ScaleInE0ELSQ_0EEEEEENS4_6LayoutINS5_IJSB_SB_SB_EEENS5_IJNSA_ILi0EEESV_SV_EEEEENS5_IJNS4_10UnderscoreESY_SY_EEEEENS4_23SM90_TMA_LOAD_MULTICASTENS4_14ComposedLayoutINS4_7SwizzleILi2ELi4ELi3EEENS4_18smem_ptr_flag_bitsILi16EEENST_INS5_IJNSA_ILi8EEESH_EEENS5_IJSH_SB_EEEEEEEvNS4_8identityENS4_13SM90_TMA_LOADES1B_vS1C_EENS_8epilogue10collective18CollectiveEpilogueINS1F_23Sm100TmaWarpSpecializedILi4ELi2ELi16ELb1ELb0EEEJSI_NS5_IJNST_ISF_SB_EENST_ISH_SB_EEEEESJ_SK_SJ_SK_NS1F_6fusion15FusionCallbacksIS1J_NS1N_17LinearCombinationISJ_fSJ_fLNS_15FloatRoundStyleE2EEESI_S1M_JEEENS4_5SM1004TMEM4LOAD26SM100_TMEM_LOAD_16dp256b4xES1D_S1B_NS4_17SM75_U32x4_LDSM_NENS4_14SM90_TMA_STOREES1B_NS4_17SM90_U32x4_STSM_NENS4_39AutoVectorizingCopyWithAssumedAlignmentILi128EEEEEEvvEEEEvNT_6ParamsE:
	.zero		2944


//--------------------- SYMBOLS --------------------------

	.type		.nv.reservedSmem.offset0,@object
	.size		.nv.reservedSmem.offset0,0x4
	.type		.nv.reservedSmem.cap,@object
	.size		.nv.reservedSmem.cap,0x4
	.type		__assertfail,@function
